//
// Generated by NVIDIA NVVM Compiler
//
// Compiler Build ID: CL-36424714
// Cuda compilation tools, release 13.0, V13.0.88
// Based on NVVM 20.0.0
//

.version 9.0
.target sm_100
.address_size 64

	// .globl	_Z24particleParticleForces_kP10stParticleS0_di
.extern .shared .align 16 .b8 subParticles[];

.visible .entry _Z24particleParticleForces_kP10stParticleS0_di(
	.param .u64 .ptr .align 1 _Z24particleParticleForces_kP10stParticleS0_di_param_0,
	.param .u64 .ptr .align 1 _Z24particleParticleForces_kP10stParticleS0_di_param_1,
	.param .f64 _Z24particleParticleForces_kP10stParticleS0_di_param_2,
	.param .u32 _Z24particleParticleForces_kP10stParticleS0_di_param_3
)
{
	.reg .pred 	%p<9>;
	.reg .b32 	%r<38>;
	.reg .b64 	%rd<9>;
	.reg .b64 	%fd<174>;

	ld.param.u64 	%rd4, [_Z24particleParticleForces_kP10stParticleS0_di_param_0];
	ld.param.u64 	%rd3, [_Z24particleParticleForces_kP10stParticleS0_di_param_1];
	ld.param.u32 	%r15, [_Z24particleParticleForces_kP10stParticleS0_di_param_3];
	cvta.to.global.u64 	%rd5, %rd4;
	mov.u32 	%r1, %ntid.x;
	mov.u32 	%r16, %ctaid.x;
	mov.u32 	%r2, %tid.x;
	mad.lo.s32 	%r17, %r1, %r16, %r2;
	mul.wide.s32 	%rd6, %r17, 72;
	add.s64 	%rd1, %rd5, %rd6;
	ld.global.f64 	%fd1, [%rd1];
	ld.global.f64 	%fd2, [%rd1+8];
	ld.global.f64 	%fd3, [%rd1+16];
	ld.global.f64 	%fd4, [%rd1+24];
	ld.global.f64 	%fd5, [%rd1+32];
	ld.global.f64 	%fd6, [%rd1+40];
	ld.global.f64 	%fd168, [%rd1+48];
	ld.global.f64 	%fd169, [%rd1+56];
	ld.global.f64 	%fd170, [%rd1+64];
	mov.u32 	%r18, %nctaid.x;
	mul.lo.s32 	%r3, %r15, %r18;
	setp.eq.s32 	%p1, %r3, 0;
	@%p1 bra 	$L__BB0_11;
	and.b32  	%r4, %r1, 2044;
	and.b32  	%r20, %r1, -4;
	neg.s32 	%r5, %r20;
	cvta.to.global.u64 	%rd2, %rd3;
	mov.b32 	%r33, 0;
$L__BB0_2:
	setp.lt.u32 	%p2, %r1, 4;
	mad.lo.s32 	%r22, %r33, %r1, %r2;
	mul.wide.u32 	%rd7, %r22, 72;
	add.s64 	%rd8, %rd2, %rd7;
	ld.global.f64 	%fd44, [%rd8];
	ld.global.f64 	%fd45, [%rd8+8];
	ld.global.f64 	%fd46, [%rd8+16];
	ld.global.f64 	%fd47, [%rd8+24];
	ld.global.f64 	%fd48, [%rd8+32];
	ld.global.f64 	%fd49, [%rd8+40];
	ld.global.f64 	%fd50, [%rd8+48];
	ld.global.f64 	%fd51, [%rd8+56];
	ld.global.f64 	%fd52, [%rd8+64];
	mov.u32 	%r23, subParticles;
	mad.lo.s32 	%r24, %r2, 72, %r23;
	st.shared.f64 	[%r24], %fd44;
	st.shared.f64 	[%r24+8], %fd45;
	st.shared.f64 	[%r24+16], %fd46;
	st.shared.f64 	[%r24+24], %fd47;
	st.shared.f64 	[%r24+32], %fd48;
	st.shared.f64 	[%r24+40], %fd49;
	st.shared.f64 	[%r24+48], %fd50;
	st.shared.f64 	[%r24+56], %fd51;
	st.shared.f64 	[%r24+64], %fd52;
	bar.sync 	0;
	mov.b32 	%r37, 0;
	@%p2 bra 	$L__BB0_5;
	add.s32 	%r34, %r23, 144;
	mov.u32 	%r35, %r5;
$L__BB0_4:
	.pragma "nounroll";
	ld.shared.v2.f64 	{%fd53, %fd54}, [%r34+-144];
	ld.shared.f64 	%fd55, [%r34+-128];
	sub.f64 	%fd56, %fd1, %fd53;
	sub.f64 	%fd57, %fd2, %fd54;
	sub.f64 	%fd58, %fd3, %fd55;
	mul.f64 	%fd59, %fd57, %fd57;
	fma.rn.f64 	%fd60, %fd56, %fd56, %fd59;
	fma.rn.f64 	%fd61, %fd58, %fd58, %fd60;
	add.f64 	%fd62, %fd61, 0d3E112E0BE826D695;
	sqrt.rn.f64 	%fd63, %fd62;
	rcp.rn.f64 	%fd64, %fd63;
	fma.rn.f64 	%fd65, %fd56, %fd64, %fd168;
	fma.rn.f64 	%fd66, %fd57, %fd64, %fd169;
	fma.rn.f64 	%fd67, %fd58, %fd64, %fd170;
	ld.shared.f64 	%fd68, [%r34+-72];
	ld.shared.v2.f64 	{%fd69, %fd70}, [%r34+-64];
	sub.f64 	%fd71, %fd1, %fd68;
	sub.f64 	%fd72, %fd2, %fd69;
	sub.f64 	%fd73, %fd3, %fd70;
	mul.f64 	%fd74, %fd72, %fd72;
	fma.rn.f64 	%fd75, %fd71, %fd71, %fd74;
	fma.rn.f64 	%fd76, %fd73, %fd73, %fd75;
	add.f64 	%fd77, %fd76, 0d3E112E0BE826D695;
	sqrt.rn.f64 	%fd78, %fd77;
	rcp.rn.f64 	%fd79, %fd78;
	fma.rn.f64 	%fd80, %fd71, %fd79, %fd65;
	fma.rn.f64 	%fd81, %fd72, %fd79, %fd66;
	fma.rn.f64 	%fd82, %fd73, %fd79, %fd67;
	ld.shared.v2.f64 	{%fd83, %fd84}, [%r34];
	ld.shared.f64 	%fd85, [%r34+16];
	sub.f64 	%fd86, %fd1, %fd83;
	sub.f64 	%fd87, %fd2, %fd84;
	sub.f64 	%fd88, %fd3, %fd85;
	mul.f64 	%fd89, %fd87, %fd87;
	fma.rn.f64 	%fd90, %fd86, %fd86, %fd89;
	fma.rn.f64 	%fd91, %fd88, %fd88, %fd90;
	add.f64 	%fd92, %fd91, 0d3E112E0BE826D695;
	sqrt.rn.f64 	%fd93, %fd92;
	rcp.rn.f64 	%fd94, %fd93;
	fma.rn.f64 	%fd95, %fd86, %fd94, %fd80;
	fma.rn.f64 	%fd96, %fd87, %fd94, %fd81;
	fma.rn.f64 	%fd97, %fd88, %fd94, %fd82;
	ld.shared.f64 	%fd98, [%r34+72];
	ld.shared.v2.f64 	{%fd99, %fd100}, [%r34+80];
	sub.f64 	%fd101, %fd1, %fd98;
	sub.f64 	%fd102, %fd2, %fd99;
	sub.f64 	%fd103, %fd3, %fd100;
	mul.f64 	%fd104, %fd102, %fd102;
	fma.rn.f64 	%fd105, %fd101, %fd101, %fd104;
	fma.rn.f64 	%fd106, %fd103, %fd103, %fd105;
	add.f64 	%fd107, %fd106, 0d3E112E0BE826D695;
	sqrt.rn.f64 	%fd108, %fd107;
	rcp.rn.f64 	%fd109, %fd108;
	fma.rn.f64 	%fd168, %fd101, %fd109, %fd95;
	fma.rn.f64 	%fd169, %fd102, %fd109, %fd96;
	fma.rn.f64 	%fd170, %fd103, %fd109, %fd97;
	add.s32 	%r35, %r35, 4;
	add.s32 	%r34, %r34, 288;
	setp.ne.s32 	%p3, %r35, 0;
	mov.u32 	%r37, %r4;
	@%p3 bra 	$L__BB0_4;
$L__BB0_5:
	and.b32  	%r27, %r1, 3;
	setp.eq.s32 	%p4, %r27, 0;
	@%p4 bra 	$L__BB0_10;
	setp.eq.s32 	%p5, %r27, 1;
	@%p5 bra 	$L__BB0_8;
	mov.u32 	%r28, subParticles;
	mad.lo.s32 	%r29, %r37, 72, %r28;
	ld.shared.f64 	%fd111, [%r29];
	ld.shared.f64 	%fd112, [%r29+8];
	ld.shared.f64 	%fd113, [%r29+16];
	sub.f64 	%fd114, %fd1, %fd111;
	sub.f64 	%fd115, %fd2, %fd112;
	sub.f64 	%fd116, %fd3, %fd113;
	mul.f64 	%fd117, %fd115, %fd115;
	fma.rn.f64 	%fd118, %fd114, %fd114, %fd117;
	fma.rn.f64 	%fd119, %fd116, %fd116, %fd118;
	add.f64 	%fd120, %fd119, 0d3E112E0BE826D695;
	sqrt.rn.f64 	%fd121, %fd120;
	rcp.rn.f64 	%fd122, %fd121;
	fma.rn.f64 	%fd123, %fd114, %fd122, %fd168;
	fma.rn.f64 	%fd124, %fd115, %fd122, %fd169;
	fma.rn.f64 	%fd125, %fd116, %fd122, %fd170;
	ld.shared.f64 	%fd126, [%r29+72];
	ld.shared.f64 	%fd127, [%r29+80];
	ld.shared.f64 	%fd128, [%r29+88];
	sub.f64 	%fd129, %fd1, %fd126;
	sub.f64 	%fd130, %fd2, %fd127;
	sub.f64 	%fd131, %fd3, %fd128;
	mul.f64 	%fd132, %fd130, %fd130;
	fma.rn.f64 	%fd133, %fd129, %fd129, %fd132;
	fma.rn.f64 	%fd134, %fd131, %fd131, %fd133;
	add.f64 	%fd135, %fd134, 0d3E112E0BE826D695;
	sqrt.rn.f64 	%fd136, %fd135;
	rcp.rn.f64 	%fd137, %fd136;
	fma.rn.f64 	%fd168, %fd129, %fd137, %fd123;
	fma.rn.f64 	%fd169, %fd130, %fd137, %fd124;
	fma.rn.f64 	%fd170, %fd131, %fd137, %fd125;
	add.s32 	%r37, %r37, 2;
$L__BB0_8:
	and.b32  	%r30, %r1, 1;
	setp.eq.b32 	%p6, %r30, 1;
	not.pred 	%p7, %p6;
	@%p7 bra 	$L__BB0_10;
	mov.u32 	%r31, subParticles;
	mad.lo.s32 	%r32, %r37, 72, %r31;
	ld.shared.f64 	%fd138, [%r32];
	ld.shared.f64 	%fd139, [%r32+8];
	ld.shared.f64 	%fd140, [%r32+16];
	sub.f64 	%fd141, %fd1, %fd138;
	sub.f64 	%fd142, %fd2, %fd139;
	sub.f64 	%fd143, %fd3, %fd140;
	mul.f64 	%fd144, %fd142, %fd142;
	fma.rn.f64 	%fd145, %fd141, %fd141, %fd144;
	fma.rn.f64 	%fd146, %fd143, %fd143, %fd145;
	add.f64 	%fd147, %fd146, 0d3E112E0BE826D695;
	sqrt.rn.f64 	%fd148, %fd147;
	rcp.rn.f64 	%fd149, %fd148;
	fma.rn.f64 	%fd168, %fd141, %fd149, %fd168;
	fma.rn.f64 	%fd169, %fd142, %fd149, %fd169;
	fma.rn.f64 	%fd170, %fd143, %fd149, %fd170;
$L__BB0_10:
	bar.sync 	0;
	add.s32 	%r33, %r33, 1;
	setp.ne.s32 	%p8, %r33, %r3;
	@%p8 bra 	$L__BB0_2;
$L__BB0_11:
	st.global.f64 	[%rd1], %fd1;
	st.global.f64 	[%rd1+8], %fd2;
	st.global.f64 	[%rd1+16], %fd3;
	st.global.f64 	[%rd1+24], %fd4;
	st.global.f64 	[%rd1+32], %fd5;
	st.global.f64 	[%rd1+40], %fd6;
	st.global.f64 	[%rd1+48], %fd168;
	st.global.f64 	[%rd1+56], %fd169;
	st.global.f64 	[%rd1+64], %fd170;
	ret;

}
	// .globl	_Z34particleParticleVelocityPosition_kP10stParticled
.visible .entry _Z34particleParticleVelocityPosition_kP10stParticled(
	.param .u64 .ptr .align 1 _Z34particleParticleVelocityPosition_kP10stParticled_param_0,
	.param .f64 _Z34particleParticleVelocityPosition_kP10stParticled_param_1
)
{
	.reg .b32 	%r<5>;
	.reg .b64 	%rd<5>;
	.reg .b64 	%fd<17>;

	ld.param.u64 	%rd1, [_Z34particleParticleVelocityPosition_kP10stParticled_param_0];
	ld.param.f64 	%fd1, [_Z34particleParticleVelocityPosition_kP10stParticled_param_1];
	cvta.to.global.u64 	%rd2, %rd1;
	mov.u32 	%r1, %ntid.x;
	mov.u32 	%r2, %ctaid.x;
	mov.u32 	%r3, %tid.x;
	mad.lo.s32 	%r4, %r1, %r2, %r3;
	mul.wide.s32 	%rd3, %r4, 72;
	add.s64 	%rd4, %rd2, %rd3;
	ld.global.f64 	%fd2, [%rd4+48];
	ld.global.f64 	%fd3, [%rd4+24];
	fma.rn.f64 	%fd4, %fd1, %fd2, %fd3;
	st.global.f64 	[%rd4+24], %fd4;
	ld.global.f64 	%fd5, [%rd4+56];
	ld.global.f64 	%fd6, [%rd4+32];
	fma.rn.f64 	%fd7, %fd1, %fd5, %fd6;
	st.global.f64 	[%rd4+32], %fd7;
	ld.global.f64 	%fd8, [%rd4+64];
	ld.global.f64 	%fd9, [%rd4+40];
	fma.rn.f64 	%fd10, %fd1, %fd8, %fd9;
	st.global.f64 	[%rd4+40], %fd10;
	ld.global.f64 	%fd11, [%rd4];
	fma.rn.f64 	%fd12, %fd1, %fd4, %fd11;
	st.global.f64 	[%rd4], %fd12;
	ld.global.f64 	%fd13, [%rd4+8];
	fma.rn.f64 	%fd14, %fd1, %fd7, %fd13;
	st.global.f64 	[%rd4+8], %fd14;
	ld.global.f64 	%fd15, [%rd4+16];
	fma.rn.f64 	%fd16, %fd1, %fd10, %fd15;
	st.global.f64 	[%rd4+16], %fd16;
	ret;

}


// ===== COMPILED SASS (sm_100) =====

	.target	sm_100

	.elftype	@"ET_EXEC"


//--------------------- .note.nv.tkinfo           --------------------------
	.section	.note.nv.tkinfo,"",@"SHT_NOTE"
	.sectionflags	@"SHF_NOTE_NV_TKINFO"
	.tkinfo
        /*0018*/ 	.word	0x00000002
        /*0030*/ 	.string	""
        /*0030*/ 	.string	"ptxas"
        /*0030*/ 	.string	"Cuda compilation tools, release 13.0, V13.0.88"
        /*0030*/ 	.string	"Build cuda_13.0.r13.0/compiler.36424714_0"
        /*0030*/ 	.string	"-arch sm_100 -m 64 "



//--------------------- .note.nv.cuinfo           --------------------------
	.section	.note.nv.cuinfo,"",@"SHT_NOTE"
	.sectionflags	@"SHF_NOTE_NV_CUINFO"
        /*0018*/ 	.short	0x0002
        /*001a*/ 	.short	0x0064
        /*001c*/ 	.short	0x0082
	.zero		2


//--------------------- .nv.info                  --------------------------
	.section	.nv.info,"",@"SHT_CUDA_INFO"
	.align	4


	//----- nvinfo : EIATTR_REGCOUNT
	.align		4
        /*0000*/ 	.byte	0x04, 0x2f
        /*0002*/ 	.short	(.L_1 - .L_0)
	.align		4
.L_0:
        /*0004*/ 	.word	index@(_Z24particleParticleForces_kP10stParticleS0_di)
        /*0008*/ 	.word	0x00000030


	//----- nvinfo : EIATTR_FRAME_SIZE
	.align		4
.L_1:
        /*000c*/ 	.byte	0x04, 0x11
        /*000e*/ 	.short	(.L_3 - .L_2)
	.align		4
.L_2:
        /*0010*/ 	.word	index@($__internal_1_$__cuda_sm20_dsqrt_rn_f64_mediumpath_v1)
        /*0014*/ 	.word	0x00000000


	//----- nvinfo : EIATTR_FRAME_SIZE
	.align		4
.L_3:
        /*0018*/ 	.byte	0x04, 0x11
        /*001a*/ 	.short	(.L_5 - .L_4)
	.align		4
.L_4:
        /*001c*/ 	.word	index@($__internal_0_$__cuda_sm20_dblrcp_rn_slowpath_v3)
        /*0020*/ 	.word	0x00000000


	//----- nvinfo : EIATTR_FRAME_SIZE
	.align		4
.L_5:
        /*0024*/ 	.byte	0x04, 0x11
        /*0026*/ 	.short	(.L_7 - .L_6)
	.align		4
.L_6:
        /*0028*/ 	.word	index@(_Z24particleParticleForces_kP10stParticleS0_di)
        /*002c*/ 	.word	0x00000000


	//----- nvinfo : EIATTR_REGCOUNT
	.align		4
.L_7:
        /*0030*/ 	.byte	0x04, 0x2f
        /*0032*/ 	.short	(.L_9 - .L_8)
	.align		4
.L_8:
        /*0034*/ 	.word	index@(_Z34particleParticleVelocityPosition_kP10stParticled)
        /*0038*/ 	.word	0x0000001a


	//----- nvinfo : EIATTR_FRAME_SIZE
	.align		4
.L_9:
        /*003c*/ 	.byte	0x04, 0x11
        /*003e*/ 	.short	(.L_11 - .L_10)
	.align		4
.L_10:
        /*0040*/ 	.word	index@(_Z34particleParticleVelocityPosition_kP10stParticled)
        /*0044*/ 	.word	0x00000000


	//----- nvinfo : EIATTR_MIN_STACK_SIZE
	.align		4
.L_11:
        /*0048*/ 	.byte	0x04, 0x12
        /*004a*/ 	.short	(.L_13 - .L_12)
	.align		4
.L_12:
        /*004c*/ 	.word	index@(_Z34particleParticleVelocityPosition_kP10stParticled)
        /*0050*/ 	.word	0x00000000


	//----- nvinfo : EIATTR_MIN_STACK_SIZE
	.align		4
.L_13:
        /*0054*/ 	.byte	0x04, 0x12
        /*0056*/ 	.short	(.L_15 - .L_14)
	.align		4
.L_14:
        /*0058*/ 	.word	index@(_Z24particleParticleForces_kP10stParticleS0_di)
        /*005c*/ 	.word	0x00000000
.L_15:


//--------------------- .nv.compat                --------------------------
	.section	.nv.compat,"",@"SHT_CUDA_COMPAT_INFO"
	.align	4
        /*0000*/ 	.byte	0x02, 0x09, 0x00, 0x00, 0x02, 0x02, 0x01, 0x00, 0x02, 0x05, 0x05, 0x00, 0x03, 0x07, 0x01, 0x01
        /*0010*/ 	.byte	0x02, 0x03, 0x00, 0x00, 0x02, 0x06, 0x01, 0x00, 0x04, 0x0b, 0x08, 0x00, 0x01, 0x00, 0x00, 0x00
        /*0020*/ 	.byte	0x00, 0x00, 0x00, 0x00


//--------------------- .nv.info._Z34particleParticleVelocityPosition_kP10stParticled --------------------------
	.section	.nv.info._Z34particleParticleVelocityPosition_kP10stParticled,"",@"SHT_CUDA_INFO"
	.sectionflags	@""
	.align	4


	//----- nvinfo : EIATTR_CUDA_API_VERSION
	.align		4
        /*0000*/ 	.byte	0x04, 0x37
        /*0002*/ 	.short	(.L_17 - .L_16)
.L_16:
        /*0004*/ 	.word	0x00000082


	//----- nvinfo : EIATTR_KPARAM_INFO
	.align		4
.L_17:
        /*0008*/ 	.byte	0x04, 0x17
        /*000a*/ 	.short	(.L_19 - .L_18)
.L_18:
        /*000c*/ 	.word	0x00000000
        /*0010*/ 	.short	0x0001
        /*0012*/ 	.short	0x0008
        /*0014*/ 	.byte	0x00, 0xf0, 0x21, 0x00


	//----- nvinfo : EIATTR_KPARAM_INFO
	.align		4
.L_19:
        /*0018*/ 	.byte	0x04, 0x17
        /*001a*/ 	.short	(.L_21 - .L_20)
.L_20:
        /*001c*/ 	.word	0x00000000
        /*0020*/ 	.short	0x0000
        /*0022*/ 	.short	0x0000
        /*0024*/ 	.byte	0x00, 0xf5, 0x21, 0x00


	//----- nvinfo : EIATTR_SPARSE_MMA_MASK
	.align		4
.L_21:
        /*0028*/ 	.byte	0x03, 0x50
        /*002a*/ 	.short	0x0000


	//----- nvinfo : EIATTR_MAXREG_COUNT
	.align		4
        /*002c*/ 	.byte	0x03, 0x1b
        /*002e*/ 	.short	0x00ff


	//----- nvinfo : EIATTR_MERCURY_ISA_VERSION
	.align		4
        /*0030*/ 	.byte	0x03, 0x5f
        /*0032*/ 	.short	0x0101


	//----- nvinfo : EIATTR_VRC_CTA_INIT_COUNT
	.align		4
        /*0034*/ 	.byte	0x02, 0x4a
	.zero		1
	.zero		1


	//----- nvinfo : EIATTR_EXIT_INSTR_OFFSETS
	.align		4
        /*0038*/ 	.byte	0x04, 0x1c
        /*003a*/ 	.short	(.L_23 - .L_22)


	//   ....[0]....
.L_22:
        /*003c*/ 	.word	0x000001e0


	//----- nvinfo : EIATTR_CBANK_PARAM_SIZE
	.align		4
.L_23:
        /*0040*/ 	.byte	0x03, 0x19
        /*0042*/ 	.short	0x0010


	//----- nvinfo : EIATTR_PARAM_CBANK
	.align		4
        /*0044*/ 	.byte	0x04, 0x0a
        /*0046*/ 	.short	(.L_25 - .L_24)
	.align		4
.L_24:
        /*0048*/ 	.word	index@(.nv.constant0._Z34particleParticleVelocityPosition_kP10stParticled)
        /*004c*/ 	.short	0x0380
        /*004e*/ 	.short	0x0010


	//----- nvinfo : EIATTR_SW_WAR
	.align		4
.L_25:
        /*0050*/ 	.byte	0x04, 0x36
        /*0052*/ 	.short	(.L_27 - .L_26)
.L_26:
        /*0054*/ 	.word	0x00000008
.L_27:


//--------------------- .nv.info._Z24particleParticleForces_kP10stParticleS0_di --------------------------
	.section	.nv.info._Z24particleParticleForces_kP10stParticleS0_di,"",@"SHT_CUDA_INFO"
	.sectionflags	@""
	.align	4


	//----- nvinfo : EIATTR_CUDA_API_VERSION
	.align		4
        /*0000*/ 	.byte	0x04, 0x37
        /*0002*/ 	.short	(.L_29 - .L_28)
.L_28:
        /*0004*/ 	.word	0x00000082


	//----- nvinfo : EIATTR_KPARAM_INFO
	.align		4
.L_29:
        /*0008*/ 	.byte	0x04, 0x17
        /*000a*/ 	.short	(.L_31 - .L_30)
.L_30:
        /*000c*/ 	.word	0x00000000
        /*0010*/ 	.short	0x0003
        /*0012*/ 	.short	0x0018
        /*0014*/ 	.byte	0x00, 0xf0, 0x11, 0x00


	//----- nvinfo : EIATTR_KPARAM_INFO
	.align		4
.L_31:
        /*0018*/ 	.byte	0x04, 0x17
        /*001a*/ 	.short	(.L_33 - .L_32)
.L_32:
        /*001c*/ 	.word	0x00000000
        /*0020*/ 	.short	0x0002
        /*0022*/ 	.short	0x0010
        /*0024*/ 	.byte	0x00, 0xf0, 0x21, 0x00


	//----- nvinfo : EIATTR_KPARAM_INFO
	.align		4
.L_33:
        /*0028*/ 	.byte	0x04, 0x17
        /*002a*/ 	.short	(.L_35 - .L_34)
.L_34:
        /*002c*/ 	.word	0x00000000
        /*0030*/ 	.short	0x0001
        /*0032*/ 	.short	0x0008
        /*0034*/ 	.byte	0x00, 0xf5, 0x21, 0x00


	//----- nvinfo : EIATTR_KPARAM_INFO
	.align		4
.L_35:
        /*0038*/ 	.byte	0x04, 0x17
        /*003a*/ 	.short	(.L_37 - .L_36)
.L_36:
        /*003c*/ 	.word	0x00000000
        /*0040*/ 	.short	0x0000
        /*0042*/ 	.short	0x0000
        /*0044*/ 	.byte	0x00, 0xf5, 0x21, 0x00


	//----- nvinfo : EIATTR_SPARSE_MMA_MASK
	.align		4
.L_37:
        /*0048*/ 	.byte	0x03, 0x50
        /*004a*/ 	.short	0x0000


	//----- nvinfo : EIATTR_MAXREG_COUNT
	.align		4
        /*004c*/ 	.byte	0x03, 0x1b
        /*004e*/ 	.short	0x00ff


	//----- nvinfo : EIATTR_NUM_BARRIERS
	.align		4
        /*0050*/ 	.byte	0x02, 0x4c
        /*0052*/ 	.byte	0x01
	.zero		1


	//----- nvinfo : EIATTR_MERCURY_ISA_VERSION
	.align		4
        /*0054*/ 	.byte	0x03, 0x5f
        /*0056*/ 	.short	0x0101


	//----- nvinfo : EIATTR_VRC_CTA_INIT_COUNT
	.align		4
        /*0058*/ 	.byte	0x02, 0x4a
	.zero		1
	.zero		1


	//----- nvinfo : EIATTR_EXIT_INSTR_OFFSETS
	.align		4
        /*005c*/ 	.byte	0x04, 0x1c
        /*005e*/ 	.short	(.L_39 - .L_38)


	//   ....[0]....
.L_38:
        /*0060*/ 	.word	0x00002110


	//----- nvinfo : EIATTR_CRS_STACK_SIZE
	.align		4
.L_39:
        /*0064*/ 	.byte	0x04, 0x1e
        /*0066*/ 	.short	(.L_41 - .L_40)
.L_40:
        /*0068*/ 	.word	0x00000000


	//----- nvinfo : EIATTR_CBANK_PARAM_SIZE
	.align		4
.L_41:
        /*006c*/ 	.byte	0x03, 0x19
        /*006e*/ 	.short	0x001c


	//----- nvinfo : EIATTR_PARAM_CBANK
	.align		4
        /*0070*/ 	.byte	0x04, 0x0a
        /*0072*/ 	.short	(.L_43 - .L_42)
	.align		4
.L_42:
        /*0074*/ 	.word	index@(.nv.constant0._Z24particleParticleForces_kP10stParticleS0_di)
        /*0078*/ 	.short	0x0380
        /*007a*/ 	.short	0x001c


	//----- nvinfo : EIATTR_SW_WAR
	.align		4
.L_43:
        /*007c*/ 	.byte	0x04, 0x36
        /*007e*/ 	.short	(.L_45 - .L_44)
.L_44:
        /*0080*/ 	.word	0x00000008
.L_45:


//--------------------- .nv.callgraph             --------------------------
	.section	.nv.callgraph,"",@"SHT_CUDA_CALLGRAPH"
	.align	4
	.sectionentsize	8
	.align		4
        /*0000*/ 	.word	0x00000000
	.align		4
        /*0004*/ 	.word	0xffffffff
	.align		4
        /*0008*/ 	.word	0x00000000
	.align		4
        /*000c*/ 	.word	0xfffffffe
	.align		4
        /*0010*/ 	.word	0x00000000
	.align		4
        /*0014*/ 	.word	0xfffffffd
	.align		4
        /*0018*/ 	.word	0x00000000
	.align		4
        /*001c*/ 	.word	0xfffffffc


//--------------------- .text._Z34particleParticleVelocityPosition_kP10stParticled --------------------------
	.section	.text._Z34particleParticleVelocityPosition_kP10stParticled,"ax",@progbits
	.align	128
        .global         _Z34particleParticleVelocityPosition_kP10stParticled
        .type           _Z34particleParticleVelocityPosition_kP10stParticled,@function
        .size           _Z34particleParticleVelocityPosition_kP10stParticled,(.L_x_46 - _Z34particleParticleVelocityPosition_kP10stParticled)
        .other          _Z34particleParticleVelocityPosition_kP10stParticled,@"STO_CUDA_ENTRY STV_DEFAULT"
_Z34particleParticleVelocityPosition_kP10stParticled:
.text._Z34particleParticleVelocityPosition_kP10stParticled:
[----:B------:R-:W-:Y:S01]  /*0000*/  LDC R1, c[0x0][0x37c] ;  /* 0x0000df00ff017b82 */ /* 0x000fe20000000800 */
[----:B------:R-:W0:Y:S07]  /*0010*/  S2R R5, SR_CTAID.X ;  /* 0x0000000000057919 */ /* 0x000e2e0000002500 */
[----:B------:R-:W1:Y:S01]  /*0020*/  LDC.64 R2, c[0x0][0x380] ;  /* 0x0000e000ff027b82 */ /* 0x000e620000000a00 */
[----:B------:R-:W0:Y:S01]  /*0030*/  LDCU UR6, c[0x0][0x360] ;  /* 0x00006c00ff0677ac */ /* 0x000e220008000800 */
[----:B------:R-:W0:Y:S01]  /*0040*/  S2R R0, SR_TID.X ;  /* 0x0000000000007919 */ /* 0x000e220000002100 */
[----:B------:R-:W2:Y:S05]  /*0050*/  LDCU.64 UR4, c[0x0][0x358] ;  /* 0x00006b00ff0477ac */ /* 0x000eaa0008000a00 */
[----:B------:R-:W3:Y:S01]  /*0060*/  LDC.64 R6, c[0x0][0x388] ;  /* 0x0000e200ff067b82 */ /* 0x000ee20000000a00 */
[----:B0-----:R-:W-:-:S04]  /*0070*/  IMAD R5, R5, UR6, R0 ;  /* 0x0000000605057c24 */ /* 0x001fc8000f8e0200 */
[----:B-1----:R-:W-:-:S05]  /*0080*/  IMAD.WIDE R2, R5, 0x48, R2 ;  /* 0x0000004805027825 */ /* 0x002fca00078e0202 */
[----:B--2---:R-:W3:Y:S04]  /*0090*/  LDG.E.64 R10, desc[UR4][R2.64+0x30] ;  /* 0x00003004020a7981 */ /* 0x004ee8000c1e1b00 */
[----:B------:R-:W3:Y:S04]  /*00a0*/  LDG.E.64 R12, desc[UR4][R2.64+0x18] ;  /* 0x00001804020c7981 */ /* 0x000ee8000c1e1b00 */
[----:B------:R-:W2:Y:S04]  /*00b0*/  LDG.E.64 R14, desc[UR4][R2.64+0x38] ;  /* 0x00003804020e7981 */ /* 0x000ea8000c1e1b00 */
[----:B------:R-:W2:Y:S04]  /*00c0*/  LDG.E.64 R16, desc[UR4][R2.64+0x20] ;  /* 0x0000200402107981 */ /* 0x000ea8000c1e1b00 */
[----:B------:R-:W4:Y:S04]  /*00d0*/  LDG.E.64 R18, desc[UR4][R2.64+0x40] ;  /* 0x0000400402127981 */ /* 0x000f28000c1e1b00 */
[----:B------:R-:W4:Y:S04]  /*00e0*/  LDG.E.64 R20, desc[UR4][R2.64+0x28] ;  /* 0x0000280402147981 */ /* 0x000f28000c1e1b00 */
[----:B------:R-:W5:Y:S04]  /*00f0*/  LDG.E.64 R22, desc[UR4][R2.64] ;  /* 0x0000000402167981 */ /* 0x000f68000c1e1b00 */
[----:B------:R-:W5:Y:S04]  /*0100*/  LDG.E.64 R8, desc[UR4][R2.64+0x8] ;  /* 0x0000080402087981 */ /* 0x000f68000c1e1b00 */
[----:B------:R-:W5:Y:S01]  /*0110*/  LDG.E.64 R4, desc[UR4][R2.64+0x10] ;  /* 0x0000100402047981 */ /* 0x000f62000c1e1b00 */
[----:B---3--:R-:W-:-:S07]  /*0120*/  DFMA R10, R10, R6, R12 ;  /* 0x000000060a0a722b */ /* 0x008fce000000000c */
[----:B------:R-:W-:Y:S01]  /*0130*/  STG.E.64 desc[UR4][R2.64+0x18], R10 ;  /* 0x0000180a02007986 */ /* 0x000fe2000c101b04 */
[----:B--2---:R-:W-:-:S07]  /*0140*/  DFMA R14, R14, R6, R16 ;  /* 0x000000060e0e722b */ /* 0x004fce0000000010 */
[----:B------:R-:W-:Y:S01]  /*0150*/  STG.E.64 desc[UR4][R2.64+0x20], R14 ;  /* 0x0000200e02007986 */ /* 0x000fe2000c101b04 */
[-C--:B----4-:R-:W-:Y:S02]  /*0160*/  DFMA R18, R18, R6.reuse, R20 ;  /* 0x000000061212722b */ /* 0x090fe40000000014 */
[----:B-----5:R-:W-:-:S05]  /*0170*/  DFMA R22, R10, R6, R22 ;  /* 0x000000060a16722b */ /* 0x020fca0000000016 */
[----:B------:R-:W-:Y:S01]  /*0180*/  STG.E.64 desc[UR4][R2.64+0x28], R18 ;  /* 0x0000281202007986 */ /* 0x000fe2000c101b04 */
[----:B------:R-:W-:-:S03]  /*0190*/  DFMA R8, R14, R6, R8 ;  /* 0x000000060e08722b */ /* 0x000fc60000000008 */
[----:B------:R-:W-:Y:S01]  /*01a0*/  STG.E.64 desc[UR4][R2.64], R22 ;  /* 0x0000001602007986 */ /* 0x000fe2000c101b04 */
[----:B------:R-:W-:-:S03]  /*01b0*/  DFMA R4, R18, R6, R4 ;  /* 0x000000061204722b */ /* 0x000fc60000000004 */
[----:B------:R-:W-:Y:S04]  /*01c0*/  STG.E.64 desc[UR4][R2.64+0x8], R8 ;  /* 0x0000080802007986 */ /* 0x000fe8000c101b04 */
[----:B------:R-:W-:Y:S01]  /*01d0*/  STG.E.64 desc[UR4][R2.64+0x10], R4 ;  /* 0x0000100402007986 */ /* 0x000fe2000c101b04 */
[----:B------:R-:W-:Y:S05]  /*01e0*/  EXIT ;  /* 0x000000000000794d */ /* 0x000fea0003800000 */
.L_x_0:
[----:B------:R-:W-:-:S00]  /*01f0*/  BRA `(.L_x_0) ;  /* 0xfffffffc00fc7947 */ /* 0x000fc0000383ffff */
[----:B------:R-:W-:-:S00]  /*0200*/  NOP ;  /* 0x0000000000007918 */ /* 0x000fc00000000000 */
[----:B------:R-:W-:-:S00]  /*0210*/  NOP ;  /* 0x0000000000007918 */ /* 0x000fc00000000000 */
[----:B------:R-:W-:-:S00]  /*0220*/  NOP ;  /* 0x0000000000007918 */ /* 0x000fc00000000000 */
[----:B------:R-:W-:-:S00]  /*0230*/  NOP ;  /* 0x0000000000007918 */ /* 0x000fc00000000000 */
[----:B------:R-:W-:-:S00]  /*0240*/  NOP ;  /* 0x0000000000007918 */ /* 0x000fc00000000000 */
[----:B------:R-:W-:-:S00]  /*0250*/  NOP ;  /* 0x0000000000007918 */ /* 0x000fc00000000000 */
[----:B------:R-:W-:-:S00]  /*0260*/  NOP ;  /* 0x0000000000007918 */ /* 0x000fc00000000000 */
[----:B------:R-:W-:-:S00]  /*0270*/  NOP ;  /* 0x0000000000007918 */ /* 0x000fc00000000000 */
.L_x_46:


//--------------------- .text._Z24particleParticleForces_kP10stParticleS0_di --------------------------
	.section	.text._Z24particleParticleForces_kP10stParticleS0_di,"ax",@progbits
	.align	128
        .global         _Z24particleParticleForces_kP10stParticleS0_di
        .type           _Z24particleParticleForces_kP10stParticleS0_di,@function
        .size           _Z24particleParticleForces_kP10stParticleS0_di,(.L_x_45 - _Z24particleParticleForces_kP10stParticleS0_di)
        .other          _Z24particleParticleForces_kP10stParticleS0_di,@"STO_CUDA_ENTRY STV_DEFAULT"
_Z24particleParticleForces_kP10stParticleS0_di:
.text._Z24particleParticleForces_kP10stParticleS0_di:
[----:B------:R-:W-:Y:S01]  /*0000*/  LDC R1, c[0x0][0x37c] ;  /* 0x0000df00ff017b82 */ /* 0x000fe20000000800 */
[----:B------:R-:W0:Y:S07]  /*0010*/  S2R R3, SR_CTAID.X ;  /* 0x0000000000037919 */ /* 0x000e2e0000002500 */
[----:B------:R-:W1:Y:S01]  /*0020*/  LDC.64 R4, c[0x0][0x380] ;  /* 0x0000e000ff047b82 */ /* 0x000e620000000a00 */
[----:B------:R-:W0:Y:S01]  /*0030*/  LDCU UR12, c[0x0][0x360] ;  /* 0x00006c00ff0c77ac */ /* 0x000e220008000800 */
[----:B------:R-:W0:Y:S01]  /*0040*/  S2R R0, SR_TID.X ;  /* 0x0000000000007919 */ /* 0x000e220000002100 */
[----:B------:R-:W2:Y:S01]  /*0050*/  LDCU.64 UR10, c[0x0][0x358] ;  /* 0x00006b00ff0a77ac */ /* 0x000ea20008000a00 */
[----:B------:R-:W3:Y:S01]  /*0060*/  LDCU UR4, c[0x0][0x398] ;  /* 0x00007300ff0477ac */ /* 0x000ee20008000800 */
[----:B0-----:R-:W-:-:S04]  /*0070*/  IMAD R3, R3, UR12, R0 ;  /* 0x0000000c03037c24 */ /* 0x001fc8000f8e0200 */
[----:B-1----:R-:W-:-:S05]  /*0080*/  IMAD.WIDE R4, R3, 0x48, R4 ;  /* 0x0000004803047825 */ /* 0x002fca00078e0204 */
[----:B--2---:R0:W5:Y:S04]  /*0090*/  LDG.E.64 R6, desc[UR10][R4.64] ;  /* 0x0000000a04067981 */ /* 0x004168000c1e1b00 */
[----:B------:R0:W5:Y:S04]  /*00a0*/  LDG.E.64 R8, desc[UR10][R4.64+0x8] ;  /* 0x0000080a04087981 */ /* 0x000168000c1e1b00 */
[----:B------:R0:W5:Y:S04]  /*00b0*/  LDG.E.64 R10, desc[UR10][R4.64+0x10] ;  /* 0x0000100a040a7981 */ /* 0x000168000c1e1b00 */
[----:B------:R0:W5:Y:S04]  /*00c0*/  LDG.E.64 R12, desc[UR10][R4.64+0x18] ;  /* 0x0000180a040c7981 */ /* 0x000168000c1e1b00 */
[----:B------:R0:W5:Y:S04]  /*00d0*/  LDG.E.64 R14, desc[UR10][R4.64+0x20] ;  /* 0x0000200a040e7981 */ /* 0x000168000c1e1b00 */
[----:B------:R0:W5:Y:S04]  /*00e0*/  LDG.E.64 R16, desc[UR10][R4.64+0x28] ;  /* 0x0000280a04107981 */ /* 0x000168000c1e1b00 */
[----:B------:R0:W5:Y:S04]  /*00f0*/  LDG.E.64 R26, desc[UR10][R4.64+0x30] ;  /* 0x0000300a041a7981 */ /* 0x000168000c1e1b00 */
[----:B------:R0:W5:Y:S04]  /*0100*/  LDG.E.64 R24, desc[UR10][R4.64+0x38] ;  /* 0x0000380a04187981 */ /* 0x000168000c1e1b00 */
[----:B------:R0:W5:Y:S01]  /*0110*/  LDG.E.64 R18, desc[UR10][R4.64+0x40] ;  /* 0x0000400a04127981 */ /* 0x000162000c1e1b00 */
[----:B------:R-:W3:Y:S02]  /*0120*/  LDCU UR5, c[0x0][0x370] ;  /* 0x00006e00ff0577ac */ /* 0x000ee40008000800 */
[----:B---3--:R-:W-:-:S04]  /*0130*/  UIMAD UR5, UR5, UR4, URZ ;  /* 0x00000004050572a4 */ /* 0x008fc8000f8e02ff */
[----:B------:R-:W-:-:S09]  /*0140*/  UISETP.NE.AND UP0, UPT, UR5, URZ, UPT ;  /* 0x000000ff0500728c */ /* 0x000fd2000bf05270 */
[----:B0-----:R-:W-:Y:S05]  /*0150*/  BRA.U !UP0, `(.L_x_1) ;  /* 0x0000001d08c87547 */ /* 0x001fea000b800000 */
[----:B------:R-:W-:Y:S01]  /*0160*/  ULOP3.LUT UR4, UR12, 0xfffffffc, URZ, 0xc0, !UPT ;  /* 0xfffffffc0c047892 */ /* 0x000fe2000f8ec0ff */
[----:B------:R-:W-:Y:S01]  /*0170*/  IMAD.MOV.U32 R2, RZ, RZ, RZ ;  /* 0x000000ffff027224 */ /* 0x000fe200078e00ff */
[----:B------:R-:W-:Y:S02]  /*0180*/  ULOP3.LUT UR6, UR12, 0x7fc, URZ, 0xc0, !UPT ;  /* 0x000007fc0c067892 */ /* 0x000fe4000f8ec0ff */
[----:B------:R-:W-:-:S12]  /*0190*/  UIADD3 UR7, UPT, UPT, -UR4, URZ, URZ ;  /* 0x000000ff04077290 */ /* 0x000fd8000fffe1ff */
.L_x_34:
[----:B0-----:R-:W0:Y:S01]  /*01a0*/  LDC.64 R42, c[0x0][0x388] ;  /* 0x0000e200ff2a7b82 */ /* 0x001e220000000a00 */
[----:B------:R-:W-:-:S04]  /*01b0*/  IMAD R3, R2, UR12, R0 ;  /* 0x0000000c02037c24 */ /* 0x000fc8000f8e0200 */
[----:B0-----:R-:W-:-:S05]  /*01c0*/  IMAD.WIDE.U32 R42, R3, 0x48, R42 ;  /* 0x00000048032a7825 */ /* 0x001fca00078e002a */
[----:B------:R-:W2:Y:S04]  /*01d0*/  LDG.E.64 R22, desc[UR10][R42.64] ;  /* 0x0000000a2a167981 */ /* 0x000ea8000c1e1b00 */
[----:B------:R-:W3:Y:S04]  /*01e0*/  LDG.E.64 R20, desc[UR10][R42.64+0x8] ;  /* 0x0000080a2a147981 */ /* 0x000ee8000c1e1b00 */
[----:B------:R-:W4:Y:S04]  /*01f0*/  LDG.E.64 R38, desc[UR10][R42.64+0x10] ;  /* 0x0000100a2a267981 */ /* 0x000f28000c1e1b00 */
[----:B------:R-:W4:Y:S04]  /*0200*/  LDG.E.64 R36, desc[UR10][R42.64+0x18] ;  /* 0x0000180a2a247981 */ /* 0x000f28000c1e1b00 */
[----:B------:R-:W4:Y:S04]  /*0210*/  LDG.E.64 R34, desc[UR10][R42.64+0x20] ;  /* 0x0000200a2a227981 */ /* 0x000f28000c1e1b00 */
[----:B------:R-:W4:Y:S04]  /*0220*/  LDG.E.64 R32, desc[UR10][R42.64+0x28] ;  /* 0x0000280a2a207981 */ /* 0x000f28000c1e1b00 */
[----:B------:R-:W4:Y:S04]  /*0230*/  LDG.E.64 R30, desc[UR10][R42.64+0x30] ;  /* 0x0000300a2a1e7981 */ /* 0x000f28000c1e1b00 */
[----:B------:R-:W4:Y:S04]  /*0240*/  LDG.E.64 R28, desc[UR10][R42.64+0x38] ;  /* 0x0000380a2a1c7981 */ /* 0x000f28000c1e1b00 */
[----:B------:R-:W4:Y:S01]  /*0250*/  LDG.E.64 R40, desc[UR10][R42.64+0x40] ;  /* 0x0000400a2a287981 */ /* 0x000f22000c1e1b00 */
[----:B------:R-:W-:Y:S01]  /*0260*/  MOV R3, 0x400 ;  /* 0x0000040000037802 */ /* 0x000fe20000000f00 */
[----:B------:R-:W-:Y:S01]  /*0270*/  UISETP.GE.U32.AND UP0, UPT, UR12, 0x4, UPT ;  /* 0x000000040c00788c */ /* 0x000fe2000bf06070 */
[----:B------:R-:W-:Y:S01]  /*0280*/  VIADD R2, R2, 0x1 ;  /* 0x0000000102027836 */ /* 0x000fe20000000000 */
[----:B------:R-:W0:Y:S01]  /*0290*/  S2R R44, SR_CgaCtaId ;  /* 0x00000000002c7919 */ /* 0x000e220000008800 */
[----:B------:R-:W-:-:S03]  /*02a0*/  UMOV UR4, URZ ;  /* 0x000000ff00047c82 */ /* 0x000fc60008000000 */
[----:B------:R-:W-:Y:S02]  /*02b0*/  ISETP.NE.AND P0, PT, R2, UR5, PT ;  /* 0x0000000502007c0c */ /* 0x000fe4000bf05270 */
[----:B0-----:R-:W-:-:S05]  /*02c0*/  LEA R3, R44, R3, 0x18 ;  /* 0x000000032c037211 */ /* 0x001fca00078ec0ff */
[----:B------:R-:W-:-:S05]  /*02d0*/  IMAD R45, R0, 0x48, R3 ;  /* 0x00000048002d7824 */ /* 0x000fca00078e0203 */
[----:B--2---:R0:W-:Y:S04]  /*02e0*/  STS.64 [R45], R22 ;  /* 0x000000162d007388 */ /* 0x0041e80000000a00 */
[----:B---3--:R0:W-:Y:S04]  /*02f0*/  STS.64 [R45+0x8], R20 ;  /* 0x000008142d007388 */ /* 0x0081e80000000a00 */
[----:B----4-:R0:W-:Y:S04]  /*0300*/  STS.64 [R45+0x10], R38 ;  /* 0x000010262d007388 */ /* 0x0101e80000000a00 */
[----:B------:R0:W-:Y:S04]  /*0310*/  STS.64 [R45+0x18], R36 ;  /* 0x000018242d007388 */ /* 0x0001e80000000a00 */
[----:B------:R0:W-:Y:S04]  /*0320*/  STS.64 [R45+0x20], R34 ;  /* 0x000020222d007388 */ /* 0x0001e80000000a00 */
[----:B------:R0:W-:Y:S04]  /*0330*/  STS.64 [R45+0x28], R32 ;  /* 0x000028202d007388 */ /* 0x0001e80000000a00 */
[----:B------:R0:W-:Y:S04]  /*0340*/  STS.64 [R45+0x30], R30 ;  /* 0x0000301e2d007388 */ /* 0x0001e80000000a00 */
[----:B------:R0:W-:Y:S04]  /*0350*/  STS.64 [R45+0x38], R28 ;  /* 0x0000381c2d007388 */ /* 0x0001e80000000a00 */
[----:B------:R0:W-:Y:S01]  /*0360*/  STS.64 [R45+0x40], R40 ;  /* 0x000040282d007388 */ /* 0x0001e20000000a00 */
[----:B------:R-:W-:Y:S06]  /*0370*/  BAR.SYNC.DEFER_BLOCKING 0x0 ;  /* 0x0000000000007b1d */ /* 0x000fec0000010000 */
[----:B------:R-:W-:Y:S05]  /*0380*/  BRA.U !UP0, `(.L_x_2) ;  /* 0x0000001108087547 */ /* 0x000fea000b800000 */
[----:B------:R-:W-:Y:S01]  /*0390*/  IADD3 R3, PT, PT, R3, 0x90, RZ ;  /* 0x0000009003037810 */ /* 0x000fe20007ffe0ff */
[----:B------:R-:W-:-:S06]  /*03a0*/  UMOV UR4, UR7 ;  /* 0x0000000700047c82 */ /* 0x000fcc0008000000 */
.L_x_19:
[----:B0-----:R-:W0:Y:S01]  /*03b0*/  LDS.128 R20, [R3+-0x90] ;  /* 0xffff700003147984 */ /* 0x001e220000000c00 */
[----:B------:R-:W-:Y:S01]  /*03c0*/  UMOV UR8, 0xe826d695 ;  /* 0xe826d69500087882 */ /* 0x000fe20000000000 */
[----:B------:R-:W-:Y:S01]  /*03d0*/  UMOV UR9, 0x3e112e0b ;  /* 0x3e112e0b00097882 */ /* 0x000fe20000000000 */
[----:B------:R-:W-:Y:S01]  /*03e0*/  IMAD.MOV.U32 R42, RZ, RZ, 0x0 ;  /* 0x00000000ff2a7424 */ /* 0x000fe200078e00ff */
[----:B------:R-:W1:Y:S01]  /*03f0*/  LDS.64 R36, [R3+-0x80] ;  /* 0xffff800003247984 */ /* 0x000e620000000a00 */
[----:B------:R-:W-:Y:S01]  /*0400*/  MOV R43, 0x3fd80000 ;  /* 0x3fd80000002b7802 */ /* 0x000fe20000000f00 */
[----:B------:R-:W-:Y:S01]  /*0410*/  BSSY.RECONVERGENT B0, `(.L_x_3) ;  /* 0x0000022000007945 */ /* 0x000fe20003800200 */
[----:B0----5:R-:W-:Y:S02]  /*0420*/  DADD R28, R8, -R22 ;  /* 0x00000000081c7229 */ /* 0x021fe40000000816 */
[----:B------:R-:W-:Y:S02]  /*0430*/  DADD R44, R6, -R20 ;  /* 0x00000000062c7229 */ /* 0x000fe40000000814 */
[----:B-1----:R-:W-:-:S04]  /*0440*/  DADD R36, R10, -R36 ;  /* 0x000000000a247229 */ /* 0x002fc80000000824 */
[----:B------:R-:W-:-:S08]  /*0450*/  DMUL R20, R28, R28 ;  /* 0x0000001c1c147228 */ /* 0x000fd00000000000 */
[----:B------:R-:W-:-:S08]  /*0460*/  DFMA R20, R44, R44, R20 ;  /* 0x0000002c2c14722b */ /* 0x000fd00000000014 */
[----:B------:R-:W-:-:S08]  /*0470*/  DFMA R20, R36, R36, R20 ;  /* 0x000000242414722b */ /* 0x000fd00000000014 */
[----:B------:R-:W-:-:S06]  /*0480*/  DADD R34, R20, UR8 ;  /* 0x0000000814227e29 */ /* 0x000fcc0008000000 */
[----:B------:R-:W0:Y:S04]  /*0490*/  MUFU.RSQ64H R21, R35 ;  /* 0x0000002300157308 */ /* 0x000e280000001c00 */
[----:B------:R-:W-:-:S05]  /*04a0*/  VIADD R20, R35, 0xfcb00000 ;  /* 0xfcb0000023147836 */ /* 0x000fca0000000000 */
[----:B------:R-:W-:Y:S01]  /*04b0*/  ISETP.GE.U32.AND P1, PT, R20, 0x7ca00000, PT ;  /* 0x7ca000001400780c */ /* 0x000fe20003f26070 */
[----:B0-----:R-:W-:-:S08]  /*04c0*/  DMUL R22, R20, R20 ;  /* 0x0000001414167228 */ /* 0x001fd00000000000 */
[----:B------:R-:W-:-:S08]  /*04d0*/  DFMA R22, R34, -R22, 1 ;  /* 0x3ff000002216742b */ /* 0x000fd00000000816 */
[----:B------:R-:W-:Y:S02]  /*04e0*/  DFMA R42, R22, R42, 0.5 ;  /* 0x3fe00000162a742b */ /* 0x000fe4000000002a */
[----:B------:R-:W-:-:S08]  /*04f0*/  DMUL R22, R20, R22 ;  /* 0x0000001614167228 */ /* 0x000fd00000000000 */
[----:B------:R-:W-:-:S08]  /*0500*/  DFMA R42, R42, R22, R20 ;  /* 0x000000162a2a722b */ /* 0x000fd00000000014 */
[----:B------:R-:W-:Y:S02]  /*0510*/  DMUL R32, R34, R42 ;  /* 0x0000002a22207228 */ /* 0x000fe40000000000 */
[----:B------:R-:W-:Y:S02]  /*0520*/  VIADD R31, R43, 0xfff00000 ;  /* 0xfff000002b1f7836 */ /* 0x000fe40000000000 */
[----:B------:R-:W-:-:S04]  /*0530*/  IMAD.MOV.U32 R30, RZ, RZ, R42 ;  /* 0x000000ffff1e7224 */ /* 0x000fc800078e002a */
[----:B------:R-:W-:-:S08]  /*0540*/  DFMA R22, R32, -R32, R34 ;  /* 0x800000202016722b */ /* 0x000fd00000000022 */
[----:B------:R-:W-:Y:S01]  /*0550*/  DFMA R40, R22, R30, R32 ;  /* 0x0000001e1628722b */ /* 0x000fe20000000020 */
[----:B------:R-:W-:Y:S10]  /*0560*/  @!P1 BRA `(.L_x_4) ;  /* 0x0000000000309947 */ /* 0x000ff40003800000 */
[----:B------:R-:W-:Y:S01]  /*0570*/  IMAD.MOV.U32 R39, RZ, RZ, R22 ;  /* 0x000000ffff277224 */ /* 0x000fe200078e0016 */
[----:B------:R-:W-:Y:S01]  /*0580*/  MOV R38, R23 ;  /* 0x0000001700267202 */ /* 0x000fe20000000f00 */
[----:B------:R-:W-:Y:S01]  /*0590*/  IMAD.MOV.U32 R40, RZ, RZ, R35 ;  /* 0x000000ffff287224 */ /* 0x000fe200078e0023 */
[----:B------:R-:W-:Y:S01]  /*05a0*/  MOV R21, R20 ;  /* 0x0000001400157202 */ /* 0x000fe20000000f00 */
[----:B------:R-:W-:Y:S01]  /*05b0*/  IMAD.MOV.U32 R23, RZ, RZ, R32 ;  /* 0x000000ffff177224 */ /* 0x000fe200078e0020 */
[----:B------:R-:W-:Y:S01]  /*05c0*/  MOV R41, R34 ;  /* 0x0000002200297202 */ /* 0x000fe20000000f00 */
[----:B------:R-:W-:Y:S01]  /*05d0*/  IMAD.MOV.U32 R22, RZ, RZ, R33 ;  /* 0x000000ffff167224 */ /* 0x000fe200078e0021 */
[----:B------:R-:W-:Y:S01]  /*05e0*/  MOV R43, 0x610 ;  /* 0x00000610002b7802 */ /* 0x000fe20000000f00 */
[----:B------:R-:W-:-:S07]  /*05f0*/  IMAD.MOV.U32 R20, RZ, RZ, R31 ;  /* 0x000000ffff147224 */ /* 0x000fce00078e001f */
[----:B------:R-:W-:Y:S05]  /*0600*/  CALL.REL.NOINC `($__internal_1_$__cuda_sm20_dsqrt_rn_f64_mediumpath_v1) ;  /* 0x0000001c00787944 */ /* 0x000fea0003c00000 */
[----:B------:R-:W-:Y:S01]  /*0610*/  IMAD.MOV.U32 R40, RZ, RZ, R21 ;  /* 0x000000ffff287224 */ /* 0x000fe200078e0015 */
[----:B------:R-:W-:-:S07]  /*0620*/  MOV R41, R20 ;  /* 0x0000001400297202 */ /* 0x000fce0000000f00 */
.L_x_4:
[----:B------:R-:W-:Y:S05]  /*0630*/  BSYNC.RECONVERGENT B0 ;  /* 0x0000000000007941 */ /* 0x000fea0003800200 */
.L_x_3:
[----:B------:R-:W0:Y:S01]  /*0640*/  MUFU.RCP64H R21, R41 ;  /* 0x0000002900157308 */ /* 0x000e220000001800 */
[----:B------:R-:W-:Y:S01]  /*0650*/  VIADD R20, R41, 0x300402 ;  /* 0x0030040229147836 */ /* 0x000fe20000000000 */
[----:B------:R-:W-:Y:S04]  /*0660*/  BSSY.RECONVERGENT B0, `(.L_x_5) ;  /* 0x0000010000007945 */ /* 0x000fe80003800200 */
[----:B------:R-:W-:Y:S01]  /*0670*/  FSETP.GEU.AND P1, PT, |R20|, 5.8789094863358348022e-39, PT ;  /* 0x004004021400780b */ /* 0x000fe20003f2e200 */
[----:B0-----:R-:W-:-:S08]  /*0680*/  DFMA R22, R20, -R40, 1 ;  /* 0x3ff000001416742b */ /* 0x001fd00000000828 */
[----:B------:R-:W-:-:S08]  /*0690*/  DFMA R22, R22, R22, R22 ;  /* 0x000000161616722b */ /* 0x000fd00000000016 */
[----:B------:R-:W-:-:S08]  /*06a0*/  DFMA R22, R20, R22, R20 ;  /* 0x000000161416722b */ /* 0x000fd00000000014 */
[----:B------:R-:W-:-:S08]  /*06b0*/  DFMA R38, R22, -R40, 1 ;  /* 0x3ff000001626742b */ /* 0x000fd00000000828 */
[----:B------:R-:W-:Y:S01]  /*06c0*/  DFMA R38, R22, R38, R22 ;  /* 0x000000261626722b */ /* 0x000fe20000000016 */
[----:B------:R-:W-:Y:S10]  /*06d0*/  @P1 BRA `(.L_x_6) ;  /* 0x0000000000201947 */ /* 0x000ff40003800000 */
[----:B------:R-:W-:Y:S01]  /*06e0*/  LOP3.LUT R20, R41, 0x7fffffff, RZ, 0xc0, !PT ;  /* 0x7fffffff29147812 */ /* 0x000fe200078ec0ff */
[----:B------:R-:W-:Y:S01]  /*06f0*/  IMAD.MOV.U32 R23, RZ, RZ, R40 ;  /* 0x000000ffff177224 */ /* 0x000fe200078e0028 */
[----:B------:R-:W-:Y:S02]  /*0700*/  MOV R22, R41 ;  /* 0x0000002900167202 */ /* 0x000fe40000000f00 */
[----:B------:R-:W-:Y:S01]  /*0710*/  MOV R21, 0x740 ;  /* 0x0000074000157802 */ /* 0x000fe20000000f00 */
[----:B------:R-:W-:-:S07]  /*0720*/  VIADD R20, R20, 0xfff00000 ;  /* 0xfff0000014147836 */ /* 0x000fce0000000000 */
[----:B------:R-:W-:Y:S05]  /*0730*/  CALL.REL.NOINC `($__internal_0_$__cuda_sm20_dblrcp_rn_slowpath_v3) ;  /* 0x0000001800787944 */ /* 0x000fea0003c00000 */
[----:B------:R-:W-:Y:S01]  /*0740*/  IMAD.MOV.U32 R38, RZ, RZ, R22 ;  /* 0x000000ffff267224 */ /* 0x000fe200078e0016 */
[----:B------:R-:W-:-:S07]  /*0750*/  MOV R39, R20 ;  /* 0x0000001400277202 */ /* 0x000fce0000000f00 */
.L_x_6:
[----:B------:R-:W-:Y:S05]  /*0760*/  BSYNC.RECONVERGENT B0 ;  /* 0x0000000000007941 */ /* 0x000fea0003800200 */
.L_x_5:
[----:B------:R-:W0:Y:S01]  /*0770*/  LDS.128 R20, [R3+-0x40] ;  /* 0xffffc00003147984 */ /* 0x000e220000000c00 */
[----:B------:R-:W-:Y:S01]  /*0780*/  UMOV UR8, 0xe826d695 ;  /* 0xe826d69500087882 */ /* 0x000fe20000000000 */
[----:B------:R-:W-:Y:S01]  /*0790*/  UMOV UR9, 0x3e112e0b ;  /* 0x3e112e0b00097882 */ /* 0x000fe20000000000 */
[----:B------:R-:W-:Y:S01]  /*07a0*/  IMAD.MOV.U32 R42, RZ, RZ, 0x0 ;  /* 0x00000000ff2a7424 */ /* 0x000fe200078e00ff */
[----:B------:R-:W1:Y:S01]  /*07b0*/  LDS.64 R32, [R3+-0x48] ;  /* 0xffffb80003207984 */ /* 0x000e620000000a00 */
[----:B------:R-:W-:Y:S01]  /*07c0*/  MOV R43, 0x3fd80000 ;  /* 0x3fd80000002b7802 */ /* 0x000fe20000000f00 */
[-C--:B------:R-:W-:Y:S01]  /*07d0*/  DFMA R24, R28, R38.reuse, R24 ;  /* 0x000000261c18722b */ /* 0x080fe20000000018 */
[----:B------:R-:W-:Y:S01]  /*07e0*/  BSSY.RECONVERGENT B0, `(.L_x_7) ;  /* 0x0000024000007945 */ /* 0x000fe20003800200 */
[-C--:B------:R-:W-:Y:S02]  /*07f0*/  DFMA R26, R44, R38.reuse, R26 ;  /* 0x000000262c1a722b */ /* 0x080fe4000000001a */
[----:B------:R-:W-:-:S02]  /*0800*/  DFMA R44, R36, R38, R18 ;  /* 0x00000026242c722b */ /* 0x000fc40000000012 */
[----:B0-----:R-:W-:Y:S02]  /*0810*/  DADD R30, R8, -R20 ;  /* 0x00000000081e7229 */ /* 0x001fe40000000814 */
        /* <DEDUP_REMOVED lines=20> */
[----:B------:R-:W-:Y:S01]  /*0960*/  MOV R41, R22 ;  /* 0x0000001600297202 */ /* 0x000fe20000000f00 */
[----:B------:R-:W-:Y:S01]  /*0970*/  IMAD.MOV.U32 R40, RZ, RZ, R23 ;  /* 0x000000ffff287224 */ /* 0x000fe200078e0017 */
[----:B------:R-:W-:Y:S01]  /*0980*/  MOV R21, R20 ;  /* 0x0000001400157202 */ /* 0x000fe20000000f00 */
[----:B------:R-:W-:Y:S01]  /*0990*/  IMAD.MOV.U32 R39, RZ, RZ, R36 ;  /* 0x000000ffff277224 */ /* 0x000fe200078e0024 */
[----:B------:R-:W-:Y:S01]  /*09a0*/  MOV R38, R37 ;  /* 0x0000002500267202 */ /* 0x000fe20000000f00 */
[----:B------:R-:W-:Y:S01]  /*09b0*/  IMAD.MOV.U32 R23, RZ, RZ, R28 ;  /* 0x000000ffff177224 */ /* 0x000fe200078e001c */
[----:B------:R-:W-:Y:S01]  /*09c0*/  MOV R43, 0xa00 ;  /* 0x00000a00002b7802 */ /* 0x000fe20000000f00 */
[----:B------:R-:W-:Y:S02]  /*09d0*/  IMAD.MOV.U32 R22, RZ, RZ, R29 ;  /* 0x000000ffff167224 */ /* 0x000fe400078e001d */
[----:B------:R-:W-:-:S07]  /*09e0*/  IMAD.MOV.U32 R20, RZ, RZ, R19 ;  /* 0x000000ffff147224 */ /* 0x000fce00078e0013 */
[----:B------:R-:W-:Y:S05]  /*09f0*/  CALL.REL.NOINC `($__internal_1_$__cuda_sm20_dsqrt_rn_f64_mediumpath_v1) ;  /* 0x00000018007c7944 */ /* 0x000fea0003c00000 */
[----:B------:R-:W-:Y:S01]  /*0a00*/  IMAD.MOV.U32 R40, RZ, RZ, R21 ;  /* 0x000000ffff287224 */ /* 0x000fe200078e0015 */
[----:B------:R-:W-:-:S07]  /*0a10*/  MOV R41, R20 ;  /* 0x0000001400297202 */ /* 0x000fce0000000f00 */
.L_x_8:
[----:B------:R-:W-:Y:S05]  /*0a20*/  BSYNC.RECONVERGENT B0 ;  /* 0x0000000000007941 */ /* 0x000fea0003800200 */
.L_x_7:
        /* <DEDUP_REMOVED lines=18> */
.L_x_10:
[----:B------:R-:W-:Y:S05]  /*0b50*/  BSYNC.RECONVERGENT B0 ;  /* 0x0000000000007941 */ /* 0x000fea0003800200 */
.L_x_9:
[----:B------:R-:W0:Y:S01]  /*0b60*/  LDS.128 R20, [R3] ;  /* 0x0000000003147984 */ /* 0x000e220000000c00 */
[----:B------:R-:W-:Y:S01]  /*0b70*/  UMOV UR8, 0xe826d695 ;  /* 0xe826d69500087882 */ /* 0x000fe20000000000 */
[----:B------:R-:W-:Y:S01]  /*0b80*/  UMOV UR9, 0x3e112e0b ;  /* 0x3e112e0b00097882 */ /* 0x000fe20000000000 */
[-C--:B------:R-:W-:Y:S01]  /*0b90*/  DFMA R26, R32, R38.reuse, R26 ;  /* 0x00000026201a722b */ /* 0x080fe2000000001a */
[----:B------:R-:W1:Y:S01]  /*0ba0*/  LDS.64 R28, [R3+0x10] ;  /* 0x00001000031c7984 */ /* 0x000e620000000a00 */
[----:B------:R-:W-:Y:S01]  /*0bb0*/  IMAD.MOV.U32 R42, RZ, RZ, 0x0 ;  /* 0x00000000ff2a7424 */ /* 0x000fe200078e00ff */
[----:B------:R-:W-:Y:S01]  /*0bc0*/  MOV R43, 0x3fd80000 ;  /* 0x3fd80000002b7802 */ /* 0x000fe20000000f00 */
[-C--:B------:R-:W-:Y:S01]  /*0bd0*/  DFMA R24, R30, R38.reuse, R24 ;  /* 0x000000261e18722b */ /* 0x080fe20000000018 */
[----:B------:R-:W-:Y:S01]  /*0be0*/  BSSY.RECONVERGENT B0, `(.L_x_11) ;  /* 0x0000023000007945 */ /* 0x000fe20003800200 */
[----:B------:R-:W-:Y:S02]  /*0bf0*/  DFMA R44, R34, R38, R44 ;  /* 0x00000026222c722b */ /* 0x000fe4000000002c */
[----:B0-----:R-:W-:-:S02]  /*0c00*/  DADD R18, R8, -R22 ;  /* 0x0000000008127229 */ /* 0x001fc40000000816 */
        /* <DEDUP_REMOVED lines=32> */
.L_x_12:
[----:B------:R-:W-:Y:S05]  /*0e10*/  BSYNC.RECONVERGENT B0 ;  /* 0x0000000000007941 */ /* 0x000fea0003800200 */
.L_x_11:
        /* <DEDUP_REMOVED lines=18> */
.L_x_14:
[----:B------:R-:W-:Y:S05]  /*0f40*/  BSYNC.RECONVERGENT B0 ;  /* 0x0000000000007941 */ /* 0x000fea0003800200 */
.L_x_13:
[----:B------:R-:W0:Y:S01]  /*0f50*/  LDS.128 R20, [R3+0x50] ;  /* 0x0000500003147984 */ /* 0x000e220000000c00 */
        /* <DEDUP_REMOVED lines=42> */
.L_x_16:
[----:B------:R-:W-:Y:S05]  /*1200*/  BSYNC.RECONVERGENT B0 ;  /* 0x0000000000007941 */ /* 0x000fea0003800200 */
.L_x_15:
        /* <DEDUP_REMOVED lines=16> */
[----:B------:R-:W-:-:S07]  /*1310*/  IMAD.MOV.U32 R23, RZ, RZ, R20 ;  /* 0x000000ffff177224 */ /* 0x000fce00078e0014 */
.L_x_18:
[----:B------:R-:W-:Y:S05]  /*1320*/  BSYNC.RECONVERGENT B0 ;  /* 0x0000000000007941 */ /* 0x000fea0003800200 */
.L_x_17:
[----:B------:R-:W-:Y:S01]  /*1330*/  UIADD3 UR4, UPT, UPT, UR4, 0x4, URZ ;  /* 0x0000000404047890 */ /* 0x000fe2000fffe0ff */
[-C--:B------:R-:W-:Y:S01]  /*1340*/  DFMA R26, R34, R22.reuse, R26 ;  /* 0x00000016221a722b */ /* 0x080fe2000000001a */
[----:B------:R-:W-:Y:S01]  /*1350*/  IADD3 R3, PT, PT, R3, 0x120, RZ ;  /* 0x0000012003037810 */ /* 0x000fe20007ffe0ff */
[-C--:B------:R-:W-:Y:S01]  /*1360*/  DFMA R24, R32, R22.reuse, R24 ;  /* 0x000000162018722b */ /* 0x080fe20000000018 */
[----:B------:R-:W-:Y:S01]  /*1370*/  UISETP.NE.AND UP0, UPT, UR4, URZ, UPT ;  /* 0x000000ff0400728c */ /* 0x000fe2000bf05270 */
[----:B------:R-:W-:-:S08]  /*1380*/  DFMA R18, R30, R22, R44 ;  /* 0x000000161e12722b */ /* 0x000fd0000000002c */
[----:B------:R-:W-:Y:S05]  /*1390*/  BRA.U UP0, `(.L_x_19) ;  /* 0xfffffff100047547 */ /* 0x000fea000b83ffff */
[----:B------:R-:W-:-:S05]  /*13a0*/  UMOV UR4, UR6 ;  /* 0x0000000600047c82 */ /* 0x000fca0008000000 */
.L_x_2:
[----:B------:R-:W-:-:S09]  /*13b0*/  ULOP3.LUT UP0, UR8, UR12, 0x3, URZ, 0xc0, !UPT ;  /* 0x000000030c087892 */ /* 0x000fd2000f80c0ff */
[----:B------:R-:W-:Y:S05]  /*13c0*/  BRA.U !UP0, `(.L_x_20) ;  /* 0x0000000d08247547 */ /* 0x000fea000b800000 */
[----:B------:R-:W-:-:S09]  /*13d0*/  UISETP.NE.AND UP0, UPT, UR8, 0x1, UPT ;  /* 0x000000010800788c */ /* 0x000fd2000bf05270 */
[----:B------:R-:W-:Y:S05]  /*13e0*/  BRA.U !UP0, `(.L_x_21) ;  /* 0x0000000908087547 */ /* 0x000fea000b800000 */
[----:B------:R-:W1:Y:S01]  /*13f0*/  S2UR UR9, SR_CgaCtaId ;  /* 0x00000000000979c3 */ /* 0x000e620000008800 */
[----:B------:R-:W-:Y:S01]  /*1400*/  UMOV UR8, 0x400 ;  /* 0x0000040000087882 */ /* 0x000fe20000000000 */
[----:B------:R-:W-:Y:S01]  /*1410*/  UMOV UR14, 0xe826d695 ;  /* 0xe826d695000e7882 */ /* 0x000fe20000000000 */
[----:B------:R-:W-:Y:S01]  /*1420*/  UMOV UR15, 0x3e112e0b ;  /* 0x3e112e0b000f7882 */ /* 0x000fe20000000000 */
[----:B0-----:R-:W-:Y:S01]  /*1430*/  IMAD.MOV.U32 R34, RZ, RZ, 0x0 ;  /* 0x00000000ff227424 */ /* 0x001fe200078e00ff */
[----:B------:R-:W-:Y:S01]  /*1440*/  MOV R35, 0x3fd80000 ;  /* 0x3fd8000000237802 */ /* 0x000fe20000000f00 */
[----:B------:R-:W-:Y:S01]  /*1450*/  BSSY.RECONVERGENT B0, `(.L_x_22) ;  /* 0x0000026000007945 */ /* 0x000fe20003800200 */
[----:B-1----:R-:W-:-:S04]  /*1460*/  ULEA UR8, UR9, UR8, 0x18 ;  /* 0x0000000809087291 */ /* 0x002fc8000f8ec0ff */
[----:B------:R-:W-:-:S09]  /*1470*/  UIMAD UR8, UR4, 0x48, UR8 ;  /* 0x00000048040878a4 */ /* 0x000fd2000f8e0208 */
[----:B------:R-:W0:Y:S04]  /*1480*/  LDS.128 R20, [UR8] ;  /* 0x00000008ff147984 */ /* 0x000e280008000c00 */
[----:B------:R-:W1:Y:S01]  /*1490*/  LDS.64 R30, [UR8+0x10] ;  /* 0x00001008ff1e7984 */ /* 0x000e620008000a00 */
        /* <DEDUP_REMOVED lines=33> */
.L_x_23:
[----:B------:R-:W-:Y:S05]  /*16b0*/  BSYNC.RECONVERGENT B0 ;  /* 0x0000000000007941 */ /* 0x000fea0003800200 */
.L_x_22:
        /* <DEDUP_REMOVED lines=18> */
.L_x_25:
[----:B------:R-:W-:Y:S05]  /*17e0*/  BSYNC.RECONVERGENT B0 ;  /* 0x0000000000007941 */ /* 0x000fea0003800200 */
.L_x_24:
[----:B------:R-:W0:Y:S01]  /*17f0*/  LDS.128 R20, [UR8+0x50] ;  /* 0x00005008ff147984 */ /* 0x000e220008000c00 */
[----:B------:R-:W-:Y:S01]  /*1800*/  UMOV UR9, 0x3e112e0b ;  /* 0x3e112e0b00097882 */ /* 0x000fe20000000000 */
[-C--:B------:R-:W-:Y:S01]  /*1810*/  DFMA R26, R32, R38.reuse, R26 ;  /* 0x00000026201a722b */ /* 0x080fe2000000001a */
[----:B------:R-:W-:Y:S01]  /*1820*/  IMAD.MOV.U32 R42, RZ, RZ, 0x0 ;  /* 0x00000000ff2a7424 */ /* 0x000fe200078e00ff */
[----:B------:R-:W1:Y:S01]  /*1830*/  LDS.64 R36, [UR8+0x48] ;  /* 0x00004808ff247984 */ /* 0x000e620008000a00 */
[----:B------:R-:W-:Y:S01]  /*1840*/  UMOV UR8, 0xe826d695 ;  /* 0xe826d69500087882 */ /* 0x000fe20000000000 */
        /* <DEDUP_REMOVED lines=37> */
.L_x_27:
[----:B------:R-:W-:Y:S05]  /*1aa0*/  BSYNC.RECONVERGENT B0 ;  /* 0x0000000000007941 */ /* 0x000fea0003800200 */
.L_x_26:
        /* <DEDUP_REMOVED lines=17> */
.L_x_29:
[----:B------:R-:W-:Y:S05]  /*1bc0*/  BSYNC.RECONVERGENT B0 ;  /* 0x0000000000007941 */ /* 0x000fea0003800200 */
.L_x_28:
[-C--:B------:R-:W-:Y:S01]  /*1bd0*/  DFMA R26, R36, R22.reuse, R26 ;  /* 0x00000016241a722b */ /* 0x080fe2000000001a */
[----:B------:R-:W-:Y:S01]  /*1be0*/  UIADD3 UR4, UPT, UPT, UR4, 0x2, URZ ;  /* 0x0000000204047890 */ /* 0x000fe2000fffe0ff */
[-C--:B------:R-:W-:Y:S02]  /*1bf0*/  DFMA R24, R34, R22.reuse, R24 ;  /* 0x000000162218722b */ /* 0x080fe40000000018 */
[----:B------:R-:W-:-:S11]  /*1c00*/  DFMA R18, R44, R22, R18 ;  /* 0x000000162c12722b */ /* 0x000fd60000000012 */
.L_x_21:
[----:B------:R-:W-:-:S04]  /*1c10*/  ULOP3.LUT UR8, UR12, 0x1, URZ, 0xc0, !UPT ;  /* 0x000000010c087892 */ /* 0x000fc8000f8ec0ff */
[----:B------:R-:W-:-:S09]  /*1c20*/  UISETP.NE.U32.AND UP0, UPT, UR8, 0x1, UPT ;  /* 0x000000010800788c */ /* 0x000fd2000bf05070 */
[----:B------:R-:W-:Y:S05]  /*1c30*/  BRA.U UP0, `(.L_x_20) ;  /* 0x0000000500087547 */ /* 0x000fea000b800000 */
[----:B------:R-:W1:Y:S01]  /*1c40*/  S2UR UR9, SR_CgaCtaId ;  /* 0x00000000000979c3 */ /* 0x000e620000008800 */
[----:B------:R-:W-:Y:S01]  /*1c50*/  UMOV UR8, 0x400 ;  /* 0x0000040000087882 */ /* 0x000fe20000000000 */
[----:B0-----:R-:W-:Y:S01]  /*1c60*/  IMAD.MOV.U32 R34, RZ, RZ, 0x0 ;  /* 0x00000000ff227424 */ /* 0x001fe200078e00ff */
[----:B------:R-:W-:Y:S01]  /*1c70*/  BSSY.RECONVERGENT B0, `(.L_x_30) ;  /* 0x0000029000007945 */ /* 0x000fe20003800200 */
[----:B------:R-:W-:Y:S01]  /*1c80*/  IMAD.MOV.U32 R35, RZ, RZ, 0x3fd80000 ;  /* 0x3fd80000ff237424 */ /* 0x000fe200078e00ff */
[----:B-1----:R-:W-:-:S03]  /*1c90*/  ULEA UR8, UR9, UR8, 0x18 ;  /* 0x0000000809087291 */ /* 0x002fc6000f8ec0ff */
[----:B------:R-:W-:Y:S01]  /*1ca0*/  UMOV UR9, 0x3e112e0b ;  /* 0x3e112e0b00097882 */ /* 0x000fe20000000000 */
[----:B------:R-:W-:-:S03]  /*1cb0*/  UIMAD UR4, UR4, 0x48, UR8 ;  /* 0x00000048040478a4 */ /* 0x000fc6000f8e0208 */
[----:B------:R-:W-:-:S06]  /*1cc0*/  UMOV UR8, 0xe826d695 ;  /* 0xe826d69500087882 */ /* 0x000fcc0000000000 */
        /* <DEDUP_REMOVED lines=10> */
[----:B------:R-:W-:-:S04]  /*1d70*/  IADD3 R20, PT, PT, R39, -0x3500000, RZ ;  /* 0xfcb0000027147810 */ /* 0x000fc80007ffe0ff */
[----:B------:R-:W-:Y:S02]  /*1d80*/  ISETP.GE.U32.AND P1, PT, R20, 0x7ca00000, PT ;  /* 0x7ca000001400780c */ /* 0x000fe40003f26070 */
[----:B0-----:R-:W-:-:S08]  /*1d90*/  DMUL R22, R20, R20 ;  /* 0x0000001414167228 */ /* 0x001fd00000000000 */
[----:B------:R-:W-:-:S08]  /*1da0*/  DFMA R22, R38, -R22, 1 ;  /* 0x3ff000002616742b */ /* 0x000fd00000000816 */
[----:B------:R-:W-:Y:S02]  /*1db0*/  DFMA R34, R22, R34, 0.5 ;  /* 0x3fe000001622742b */ /* 0x000fe40000000022 */
[----:B------:R-:W-:-:S08]  /*1dc0*/  DMUL R22, R20, R22 ;  /* 0x0000001614167228 */ /* 0x000fd00000000000 */
[----:B------:R-:W-:-:S08]  /*1dd0*/  DFMA R42, R34, R22, R20 ;  /* 0x00000016222a722b */ /* 0x000fd00000000014 */
[----:B------:R-:W-:Y:S02]  /*1de0*/  DMUL R36, R38, R42 ;  /* 0x0000002a26247228 */ /* 0x000fe40000000000 */
[----:B------:R-:W-:Y:S01]  /*1df0*/  IADD3 R35, PT, PT, R43, -0x100000, RZ ;  /* 0xfff000002b237810 */ /* 0x000fe20007ffe0ff */
[----:B------:R-:W-:-:S05]  /*1e00*/  IMAD.MOV.U32 R34, RZ, RZ, R42 ;  /* 0x000000ffff227224 */ /* 0x000fca00078e002a */
[----:B------:R-:W-:-:S08]  /*1e10*/  DFMA R22, R36, -R36, R38 ;  /* 0x800000242416722b */ /* 0x000fd00000000026 */
[----:B------:R-:W-:Y:S01]  /*1e20*/  DFMA R40, R22, R34, R36 ;  /* 0x000000221628722b */ /* 0x000fe20000000024 */
[----:B------:R-:W-:Y:S10]  /*1e30*/  @!P1 BRA `(.L_x_31) ;  /* 0x0000000000309947 */ /* 0x000ff40003800000 */
[----:B------:R-:W-:Y:S01]  /*1e40*/  IMAD.MOV.U32 R41, RZ, RZ, R38 ;  /* 0x000000ffff297224 */ /* 0x000fe200078e0026 */
[----:B------:R-:W-:Y:S01]  /*1e50*/  MOV R40, R39 ;  /* 0x0000002700287202 */ /* 0x000fe20000000f00 */
[----:B------:R-:W-:Y:S01]  /*1e60*/  IMAD.MOV.U32 R39, RZ, RZ, R22 ;  /* 0x000000ffff277224 */ /* 0x000fe200078e0016 */
[----:B------:R-:W-:Y:S01]  /*1e70*/  MOV R43, 0x1ee0 ;  /* 0x00001ee0002b7802 */ /* 0x000fe20000000f00 */
[----:B------:R-:W-:Y:S01]  /*1e80*/  IMAD.MOV.U32 R38, RZ, RZ, R23 ;  /* 0x000000ffff267224 */ /* 0x000fe200078e0017 */
[----:B------:R-:W-:Y:S01]  /*1e90*/  MOV R23, R36 ;  /* 0x0000002400177202 */ /* 0x000fe20000000f00 */
[----:B------:R-:W-:Y:S01]  /*1ea0*/  IMAD.MOV.U32 R21, RZ, RZ, R20 ;  /* 0x000000ffff157224 */ /* 0x000fe200078e0014 */
[----:B------:R-:W-:Y:S01]  /*1eb0*/  MOV R20, R35 ;  /* 0x0000002300147202 */ /* 0x000fe20000000f00 */
[----:B------:R-:W-:-:S07]  /*1ec0*/  IMAD.MOV.U32 R22, RZ, RZ, R37 ;  /* 0x000000ffff167224 */ /* 0x000fce00078e0025 */
[----:B------:R-:W-:Y:S05]  /*1ed0*/  CALL.REL.NOINC `($__internal_1_$__cuda_sm20_dsqrt_rn_f64_mediumpath_v1) ;  /* 0x0000000400447944 */ /* 0x000fea0003c00000 */
[----:B------:R-:W-:Y:S02]  /*1ee0*/  IMAD.MOV.U32 R40, RZ, RZ, R21 ;  /* 0x000000ffff287224 */ /* 0x000fe400078e0015 */
[----:B------:R-:W-:-:S07]  /*1ef0*/  IMAD.MOV.U32 R41, RZ, RZ, R20 ;  /* 0x000000ffff297224 */ /* 0x000fce00078e0014 */
.L_x_31:
[----:B------:R-:W-:Y:S05]  /*1f00*/  BSYNC.RECONVERGENT B0 ;  /* 0x0000000000007941 */ /* 0x000fea0003800200 */
.L_x_30:
[----:B------:R-:W0:Y:S01]  /*1f10*/  MUFU.RCP64H R21, R41 ;  /* 0x0000002900157308 */ /* 0x000e220000001800 */
[----:B------:R-:W-:Y:S01]  /*1f20*/  IADD3 R20, PT, PT, R41, 0x300402, RZ ;  /* 0x0030040229147810 */ /* 0x000fe20007ffe0ff */
[----:B------:R-:W-:Y:S03]  /*1f30*/  BSSY.RECONVERGENT B0, `(.L_x_32) ;  /* 0x000000f000007945 */ /* 0x000fe60003800200 */
[----:B------:R-:W-:Y:S02]  /*1f40*/  FSETP.GEU.AND P1, PT, |R20|, 5.8789094863358348022e-39, PT ;  /* 0x004004021400780b */ /* 0x000fe40003f2e200 */
        /* <DEDUP_REMOVED lines=8> */
[----:B------:R-:W-:Y:S01]  /*1fd0*/  MOV R21, 0x2010 ;  /* 0x0000201000157802 */ /* 0x000fe20000000f00 */
[----:B------:R-:W-:Y:S01]  /*1fe0*/  IMAD.MOV.U32 R22, RZ, RZ, R41 ;  /* 0x000000ffff167224 */ /* 0x000fe200078e0029 */
[----:B------:R-:W-:-:S07]  /*1ff0*/  IADD3 R20, PT, PT, R20, -0x100000, RZ ;  /* 0xfff0000014147810 */ /* 0x000fce0007ffe0ff */
[----:B------:R-:W-:Y:S05]  /*2000*/  CALL.REL.NOINC `($__internal_0_$__cuda_sm20_dblrcp_rn_slowpath_v3) ;  /* 0x0000000000447944 */ /* 0x000fea0003c00000 */
[----:B------:R-:W-:-:S07]  /*2010*/  IMAD.MOV.U32 R23, RZ, RZ, R20 ;  /* 0x000000ffff177224 */ /* 0x000fce00078e0014 */
.L_x_33:
[----:B------:R-:W-:Y:S05]  /*2020*/  BSYNC.RECONVERGENT B0 ;  /* 0x0000000000007941 */ /* 0x000fea0003800200 */
.L_x_32:
[-C--:B------:R-:W-:Y:S02]  /*2030*/  DFMA R26, R32, R22.reuse, R26 ;  /* 0x00000016201a722b */ /* 0x080fe4000000001a */
[-C--:B------:R-:W-:Y:S02]  /*2040*/  DFMA R24, R28, R22.reuse, R24 ;  /* 0x000000161c18722b */ /* 0x080fe40000000018 */
[----:B------:R-:W-:-:S11]  /*2050*/  DFMA R18, R30, R22, R18 ;  /* 0x000000161e12722b */ /* 0x000fd60000000012 */
.L_x_20:
[----:B------:R-:W-:Y:S06]  /*2060*/  BAR.SYNC.DEFER_BLOCKING 0x0 ;  /* 0x0000000000007b1d */ /* 0x000fec0000010000 */
[----:B------:R-:W-:Y:S05]  /*2070*/  @P0 BRA `(.L_x_34) ;  /* 0xffffffe000480947 */ /* 0x000fea000383ffff */
.L_x_1:
[----:B-----5:R-:W-:Y:S04]  /*2080*/  STG.E.64 desc[UR10][R4.64], R6 ;  /* 0x0000000604007986 */ /* 0x020fe8000c101b0a */
[----:B------:R-:W-:Y:S04]  /*2090*/  STG.E.64 desc[UR10][R4.64+0x8], R8 ;  /* 0x0000080804007986 */ /* 0x000fe8000c101b0a */
[----:B------:R-:W-:Y:S04]  /*20a0*/  STG.E.64 desc[UR10][R4.64+0x10], R10 ;  /* 0x0000100a04007986 */ /* 0x000fe8000c101b0a */
[----:B------:R-:W-:Y:S04]  /*20b0*/  STG.E.64 desc[UR10][R4.64+0x18], R12 ;  /* 0x0000180c04007986 */ /* 0x000fe8000c101b0a */
[----:B------:R-:W-:Y:S04]  /*20c0*/  STG.E.64 desc[UR10][R4.64+0x20], R14 ;  /* 0x0000200e04007986 */ /* 0x000fe8000c101b0a */
[----:B------:R-:W-:Y:S04]  /*20d0*/  STG.E.64 desc[UR10][R4.64+0x28], R16 ;  /* 0x0000281004007986 */ /* 0x000fe8000c101b0a */
[----:B------:R-:W-:Y:S04]  /*20e0*/  STG.E.64 desc[UR10][R4.64+0x30], R26 ;  /* 0x0000301a04007986 */ /* 0x000fe8000c101b0a */
[----:B------:R-:W-:Y:S04]  /*20f0*/  STG.E.64 desc[UR10][R4.64+0x38], R24 ;  /* 0x0000381804007986 */ /* 0x000fe8000c101b0a */
[----:B------:R-:W-:Y:S01]  /*2100*/  STG.E.64 desc[UR10][R4.64+0x40], R18 ;  /* 0x0000401204007986 */ /* 0x000fe2000c101b0a */
[----:B------:R-:W-:Y:S05]  /*2110*/  EXIT ;  /* 0x000000000000794d */ /* 0x000fea0003800000 */
        .weak           $__internal_0_$__cuda_sm20_dblrcp_rn_slowpath_v3
        .type           $__internal_0_$__cuda_sm20_dblrcp_rn_slowpath_v3,@function
        .size           $__internal_0_$__cuda_sm20_dblrcp_rn_slowpath_v3,($__internal_1_$__cuda_sm20_dsqrt_rn_f64_mediumpath_v1 - $__internal_0_$__cuda_sm20_dblrcp_rn_slowpath_v3)
$__internal_0_$__cuda_sm20_dblrcp_rn_slowpath_v3:
[----:B------:R-:W-:Y:S01]  /*2120*/  IMAD.MOV.U32 R38, RZ, RZ, R23 ;  /* 0x000000ffff267224 */ /* 0x000fe200078e0017 */
[----:B------:R-:W-:Y:S01]  /*2130*/  MOV R39, R22 ;  /* 0x0000001600277202 */ /* 0x000fe20000000f00 */
[----:B------:R-:W-:Y:S05]  /*2140*/  BSSY.RECONVERGENT B1, `(.L_x_35) ;  /* 0x0000025000017945 */ /* 0x000fea0003800200 */
[----:B------:R-:W-:-:S14]  /*2150*/  DSETP.GTU.AND P1, PT, |R38|, +INF , PT ;  /* 0x7ff000002600742a */ /* 0x000fdc0003f2c200 */
[----:B------:R-:W-:Y:S05]  /*2160*/  @P1 BRA `(.L_x_36) ;  /* 0x0000000000801947 */ /* 0x000fea0003800000 */
[----:B------:R-:W-:-:S05]  /*2170*/  LOP3.LUT R22, R22, 0x7fffffff, RZ, 0xc0, !PT ;  /* 0x7fffffff16167812 */ /* 0x000fca00078ec0ff */
[----:B------:R-:W-:-:S05]  /*2180*/  VIADD R23, R22, 0xffffffff ;  /* 0xffffffff16177836 */ /* 0x000fca0000000000 */
[----:B------:R-:W-:-:S13]  /*2190*/  ISETP.GE.U32.AND P1, PT, R23, 0x7fefffff, PT ;  /* 0x7fefffff1700780c */ /* 0x000fda0003f26070 */
[----:B------:R-:W-:Y:S01]  /*21a0*/  @P1 LOP3.LUT R41, R39, 0x7ff00000, RZ, 0x3c, !PT ;  /* 0x7ff0000027291812 */ /* 0x000fe200078e3cff */
[----:B------:R-:W-:Y:S01]  /*21b0*/  @P1 IMAD.MOV.U32 R40, RZ, RZ, RZ ;  /* 0x000000ffff281224 */ /* 0x000fe200078e00ff */
[----:B------:R-:W-:Y:S06]  /*21c0*/  @P1 BRA `(.L_x_37) ;  /* 0x0000000000701947 */ /* 0x000fec0003800000 */
[----:B------:R-:W-:-:S13]  /*21d0*/  ISETP.GE.U32.AND P1, PT, R22, 0x1000001, PT ;  /* 0x010000011600780c */ /* 0x000fda0003f26070 */
[----:B------:R-:W-:Y:S05]  /*21e0*/  @!P1 BRA `(.L_x_38) ;  /* 0x0000000000389947 */ /* 0x000fea0003800000 */
[----:B------:R-:W-:Y:S01]  /*21f0*/  IADD3 R41, PT, PT, R39, -0x3fe00000, RZ ;  /* 0xc020000027297810 */ /* 0x000fe20007ffe0ff */
[----:B------:R-:W-:Y:S01]  /*2200*/  IMAD.MOV.U32 R40, RZ, RZ, R38 ;  /* 0x000000ffff287224 */ /* 0x000fe200078e0026 */
[----:B------:R-:W-:Y:S02]  /*2210*/  MOV R22, R20 ;  /* 0x0000001400167202 */ /* 0x000fe40000000f00 */
[----:B------:R-:W0:Y:S04]  /*2220*/  MUFU.RCP64H R23, R41 ;  /* 0x0000002900177308 */ /* 0x000e280000001800 */
[----:B0-----:R-:W-:-:S08]  /*2230*/  DFMA R42, -R40, R22, 1 ;  /* 0x3ff00000282a742b */ /* 0x001fd00000000116 */
[----:B------:R-:W-:-:S08]  /*2240*/  DFMA R42, R42, R42, R42 ;  /* 0x0000002a2a2a722b */ /* 0x000fd0000000002a */
[----:B------:R-:W-:-:S08]  /*2250*/  DFMA R42, R22, R42, R22 ;  /* 0x0000002a162a722b */ /* 0x000fd00000000016 */
[----:B------:R-:W-:-:S08]  /*2260*/  DFMA R40, -R40, R42, 1 ;  /* 0x3ff000002828742b */ /* 0x000fd0000000012a */
[----:B------:R-:W-:-:S08]  /*2270*/  DFMA R40, R42, R40, R42 ;  /* 0x000000282a28722b */ /* 0x000fd0000000002a */
[----:B------:R-:W-:-:S08]  /*2280*/  DMUL R40, R40, 2.2250738585072013831e-308 ;  /* 0x0010000028287828 */ /* 0x000fd00000000000 */
[----:B------:R-:W-:-:S08]  /*2290*/  DFMA R22, -R38, R40, 1 ;  /* 0x3ff000002616742b */ /* 0x000fd00000000128 */
[----:B------:R-:W-:-:S08]  /*22a0*/  DFMA R22, R22, R22, R22 ;  /* 0x000000161616722b */ /* 0x000fd00000000016 */
[----:B------:R-:W-:Y:S01]  /*22b0*/  DFMA R40, R40, R22, R40 ;  /* 0x000000162828722b */ /* 0x000fe20000000028 */
[----:B------:R-:W-:Y:S10]  /*22c0*/  BRA `(.L_x_37) ;  /* 0x0000000000307947 */ /* 0x000ff40003800000 */
.L_x_38:
[----:B------:R-:W-:Y:S01]  /*22d0*/  DMUL R38, R38, 8.11296384146066816958e+31 ;  /* 0x4690000026267828 */ /* 0x000fe20000000000 */
[----:B------:R-:W-:-:S05]  /*22e0*/  IMAD.MOV.U32 R22, RZ, RZ, R20 ;  /* 0x000000ffff167224 */ /* 0x000fca00078e0014 */
[----:B------:R-:W0:Y:S02]  /*22f0*/  MUFU.RCP64H R23, R39 ;  /* 0x0000002700177308 */ /* 0x000e240000001800 */
[----:B0-----:R-:W-:-:S08]  /*2300*/  DFMA R40, -R38, R22, 1 ;  /* 0x3ff000002628742b */ /* 0x001fd00000000116 */
[----:B------:R-:W-:-:S08]  /*2310*/  DFMA R40, R40, R40, R40 ;  /* 0x000000282828722b */ /* 0x000fd00000000028 */
[----:B------:R-:W-:-:S08]  /*2320*/  DFMA R40, R22, R40, R22 ;  /* 0x000000281628722b */ /* 0x000fd00000000016 */
[----:B------:R-:W-:-:S08]  /*2330*/  DFMA R38, -R38, R40, 1 ;  /* 0x3ff000002626742b */ /* 0x000fd00000000128 */
[----:B------:R-:W-:-:S08]  /*2340*/  DFMA R38, R40, R38, R40 ;  /* 0x000000262826722b */ /* 0x000fd00000000028 */
[----:B------:R-:W-:Y:S01]  /*2350*/  DMUL R40, R38, 8.11296384146066816958e+31 ;  /* 0x4690000026287828 */ /* 0x000fe20000000000 */
[----:B------:R-:W-:Y:S10]  /*2360*/  BRA `(.L_x_37) ;  /* 0x0000000000087947 */ /* 0x000ff40003800000 */
.L_x_36:
[----:B------:R-:W-:Y:S02]  /*2370*/  LOP3.LUT R41, R39, 0x80000, RZ, 0xfc, !PT ;  /* 0x0008000027297812 */ /* 0x000fe400078efcff */
[----:B------:R-:W-:-:S07]  /*2380*/  MOV R40, R38 ;  /* 0x0000002600287202 */ /* 0x000fce0000000f00 */
.L_x_37:
[----:B------:R-:W-:Y:S05]  /*2390*/  BSYNC.RECONVERGENT B1 ;  /* 0x0000000000017941 */ /* 0x000fea0003800200 */
.L_x_35:
[----:B------:R-:W-:Y:S02]  /*23a0*/  HFMA2 R39, -RZ, RZ, 0, 0 ;  /* 0x00000000ff277431 */ /* 0x000fe400000001ff */
[----:B------:R-:W-:Y:S01]  /*23b0*/  IMAD.MOV.U32 R38, RZ, RZ, R21 ;  /* 0x000000ffff267224 */ /* 0x000fe200078e0015 */
[----:B------:R-:W-:Y:S01]  /*23c0*/  MOV R20, R41 ;  /* 0x0000002900147202 */ /* 0x000fe20000000f00 */
[----:B------:R-:W-:Y:S02]  /*23d0*/  IMAD.MOV.U32 R22, RZ, RZ, R40 ;  /* 0x000000ffff167224 */ /* 0x000fe400078e0028 */
[----:B------:R-:W-:Y:S05]  /*23e0*/  RET.REL.NODEC R38 `(_Z24particleParticleForces_kP10stParticleS0_di) ;  /* 0xffffffdc26047950 */ /* 0x000fea0003c3ffff */
        .weak           $__internal_1_$__cuda_sm20_dsqrt_rn_f64_mediumpath_v1
        .type           $__internal_1_$__cuda_sm20_dsqrt_rn_f64_mediumpath_v1,@function
        .size           $__internal_1_$__cuda_sm20_dsqrt_rn_f64_mediumpath_v1,(.L_x_45 - $__internal_1_$__cuda_sm20_dsqrt_rn_f64_mediumpath_v1)
$__internal_1_$__cuda_sm20_dsqrt_rn_f64_mediumpath_v1:
[----:B------:R-:W-:Y:S01]  /*23f0*/  ISETP.GE.U32.AND P1, PT, R21, -0x3400000, PT ;  /* 0xfcc000001500780c */ /* 0x000fe20003f26070 */
[----:B------:R-:W-:Y:S01]  /*2400*/  BSSY.RECONVERGENT B1, `(.L_x_39) ;  /* 0x000002e000017945 */ /* 0x000fe20003800200 */
[----:B------:R-:W-:Y:S01]  /*2410*/  LOP3.LUT R41, R41, R40, RZ, 0x3c, !PT ;  /* 0x0000002829297212 */ /* 0x000fe200078e3cff */
[----:B------:R-:W-:Y:S01]  /*2420*/  IMAD.MOV.U32 R21, RZ, RZ, R20 ;  /* 0x000000ffff157224 */ /* 0x000fe200078e0014 */
[----:B------:R-:W-:Y:S02]  /*2430*/  LOP3.LUT R39, R39, R38, RZ, 0x3c, !PT ;  /* 0x0000002627277212 */ /* 0x000fe400078e3cff */
[----:B------:R-:W-:Y:S02]  /*2440*/  LOP3.LUT R23, R23, R22, RZ, 0x3c, !PT ;  /* 0x0000001617177212 */ /* 0x000fe400078e3cff */
[----:B------:R-:W-:Y:S02]  /*2450*/  LOP3.LUT R40, R41, R40, RZ, 0x3c, !PT ;  /* 0x0000002829287212 */ /* 0x000fe400078e3cff */
[----:B------:R-:W-:-:S02]  /*2460*/  LOP3.LUT R38, R39, R38, RZ, 0x3c, !PT ;  /* 0x0000002627267212 */ /* 0x000fc400078e3cff */
[----:B------:R-:W-:Y:S02]  /*2470*/  LOP3.LUT R22, R23, R22, RZ, 0x3c, !PT ;  /* 0x0000001617167212 */ /* 0x000fe400078e3cff */
[----:B------:R-:W-:Y:S02]  /*2480*/  LOP3.LUT R41, R41, R40, RZ, 0x3c, !PT ;  /* 0x0000002829297212 */ /* 0x000fe400078e3cff */
[----:B------:R-:W-:Y:S02]  /*2490*/  LOP3.LUT R39, R39, R38, RZ, 0x3c, !PT ;  /* 0x0000002627277212 */ /* 0x000fe400078e3cff */
[----:B------:R-:W-:Y:S02]  /*24a0*/  MOV R20, R42 ;  /* 0x0000002a00147202 */ /* 0x000fe40000000f00 */
[----:B------:R-:W-:Y:S01]  /*24b0*/  LOP3.LUT R23, R23, R22, RZ, 0x3c, !PT ;  /* 0x0000001617177212 */ /* 0x000fe200078e3cff */
[----:B------:R-:W-:Y:S06]  /*24c0*/  @!P1 BRA `(.L_x_40) ;  /* 0x0000000000209947 */ /* 0x000fec0003800000 */
[----:B------:R-:W-:-:S10]  /*24d0*/  DFMA.RM R22, R38, R20, R22 ;  /* 0x000000142616722b */ /* 0x000fd40000004016 */
[----:B------:R-:W-:-:S05]  /*24e0*/  IADD3 R20, P1, PT, R22, 0x1, RZ ;  /* 0x0000000116147810 */ /* 0x000fca0007f3e0ff */
[----:B------:R-:W-:-:S06]  /*24f0*/  IMAD.X R21, RZ, RZ, R23, P1 ;  /* 0x000000ffff157224 */ /* 0x000fcc00008e0617 */
[----:B------:R-:W-:-:S08]  /*2500*/  DFMA.RP R40, -R22, R20, R40 ;  /* 0x000000141628722b */ /* 0x000fd00000008128 */
[----:B------:R-:W-:-:S06]  /*2510*/  DSETP.GT.AND P1, PT, R40, RZ, PT ;  /* 0x000000ff2800722a */ /* 0x000fcc0003f24000 */
[----:B------:R-:W-:Y:S02]  /*2520*/  FSEL R22, R20, R22, P1 ;  /* 0x0000001614167208 */ /* 0x000fe40000800000 */
[----:B------:R-:W-:Y:S01]  /*2530*/  FSEL R23, R21, R23, P1 ;  /* 0x0000001715177208 */ /* 0x000fe20000800000 */
[----:B------:R-:W-:Y:S06]  /*2540*/  BRA `(.L_x_41) ;  /* 0x0000000000647947 */ /* 0x000fec0003800000 */
.L_x_40:
[----:B------:R-:W-:-:S14]  /*2550*/  DSETP.NE.AND P1, PT, R40, RZ, PT ;  /* 0x000000ff2800722a */ /* 0x000fdc0003f25000 */
[----:B------:R-:W-:Y:S05]  /*2560*/  @!P1 BRA `(.L_x_42) ;  /* 0x0000000000589947 */ /* 0x000fea0003800000 */
[----:B------:R-:W-:-:S13]  /*2570*/  ISETP.GE.AND P1, PT, R41, RZ, PT ;  /* 0x000000ff2900720c */ /* 0x000fda0003f26270 */
[----:B------:R-:W-:Y:S01]  /*2580*/  @!P1 MOV R22, 0x0 ;  /* 0x0000000000169802 */ /* 0x000fe20000000f00 */
[----:B------:R-:W-:Y:S01]  /*2590*/  @!P1 IMAD.MOV.U32 R23, RZ, RZ, -0x80000 ;  /* 0xfff80000ff179424 */ /* 0x000fe200078e00ff */
[----:B------:R-:W-:Y:S06]  /*25a0*/  @!P1 BRA `(.L_x_41) ;  /* 0x00000000004c9947 */ /* 0x000fec0003800000 */
[----:B------:R-:W-:-:S13]  /*25b0*/  ISETP.GT.AND P1, PT, R41, 0x7fefffff, PT ;  /* 0x7fefffff2900780c */ /* 0x000fda0003f24270 */
[----:B------:R-:W-:Y:S05]  /*25c0*/  @P1 BRA `(.L_x_42) ;  /* 0x0000000000401947 */ /* 0x000fea0003800000 */
[----:B------:R-:W-:Y:S01]  /*25d0*/  DMUL R40, R40, 8.11296384146066816958e+31 ;  /* 0x4690000028287828 */ /* 0x000fe20000000000 */
[----:B------:R-:W-:Y:S01]  /*25e0*/  MOV R38, RZ ;  /* 0x000000ff00267202 */ /* 0x000fe20000000f00 */
[----:B------:R-:W-:Y:S01]  /*25f0*/  IMAD.MOV.U32 R20, RZ, RZ, 0x0 ;  /* 0x00000000ff147424 */ /* 0x000fe200078e00ff */
[----:B------:R-:W-:-:S03]  /*2600*/  MOV R21, 0x3fd80000 ;  /* 0x3fd8000000157802 */ /* 0x000fc60000000f00 */
[----:B------:R-:W0:Y:S02]  /*2610*/  MUFU.RSQ64H R39, R41 ;  /* 0x0000002900277308 */ /* 0x000e240000001c00 */
[----:B0-----:R-:W-:-:S08]  /*2620*/  DMUL R22, R38, R38 ;  /* 0x0000002626167228 */ /* 0x001fd00000000000 */
[----:B------:R-:W-:-:S08]  /*2630*/  DFMA R22, R40, -R22, 1 ;  /* 0x3ff000002816742b */ /* 0x000fd00000000816 */
[----:B------:R-:W-:Y:S02]  /*2640*/  DFMA R20, R22, R20, 0.5 ;  /* 0x3fe000001614742b */ /* 0x000fe40000000014 */
[----:B------:R-:W-:-:S08]  /*2650*/  DMUL R22, R38, R22 ;  /* 0x0000001626167228 */ /* 0x000fd00000000000 */
[----:B------:R-:W-:-:S08]  /*2660*/  DFMA R22, R20, R22, R38 ;  /* 0x000000161416722b */ /* 0x000fd00000000026 */
[----:B------:R-:W-:Y:S02]  /*2670*/  DMUL R20, R40, R22 ;  /* 0x0000001628147228 */ /* 0x000fe40000000000 */
[----:B------:R-:W-:-:S06]  /*2680*/  VIADD R23, R23, 0xfff00000 ;  /* 0xfff0000017177836 */ /* 0x000fcc0000000000 */
[----:B------:R-:W-:-:S08]  /*2690*/  DFMA R40, R20, -R20, R40 ;  /* 0x800000141428722b */ /* 0x000fd00000000028 */
[----:B------:R-:W-:-:S10]  /*26a0*/  DFMA R22, R22, R40, R20 ;  /* 0x000000281616722b */ /* 0x000fd40000000014 */
[----:B------:R-:W-:Y:S01]  /*26b0*/  IADD3 R23, PT, PT, R23, -0x3500000, RZ ;  /* 0xfcb0000017177810 */ /* 0x000fe20007ffe0ff */
[----:B------:R-:W-:Y:S06]  /*26c0*/  BRA `(.L_x_41) ;  /* 0x0000000000047947 */ /* 0x000fec0003800000 */
.L_x_42:
[----:B------:R-:W-:-:S11]  /*26d0*/  DADD R22, R40, R40 ;  /* 0x0000000028167229 */ /* 0x000fd60000000028 */
.L_x_41:
[----:B------:R-:W-:Y:S05]  /*26e0*/  BSYNC.RECONVERGENT B1 ;  /* 0x0000000000017941 */ /* 0x000fea0003800200 */
.L_x_39:
[----:B------:R-:W-:Y:S01]  /*26f0*/  MOV R20, R23 ;  /* 0x0000001700147202 */ /* 0x000fe20000000f00 */
[----:B------:R-:W-:Y:S02]  /*2700*/  HFMA2 R23, -RZ, RZ, 0, 0 ;  /* 0x00000000ff177431 */ /* 0x000fe400000001ff */
[----:B------:R-:W-:Y:S02]  /*2710*/  IMAD.MOV.U32 R21, RZ, RZ, R22 ;  /* 0x000000ffff157224 */ /* 0x000fe400078e0016 */
[----:B------:R-:W-:-:S04]  /*2720*/  IMAD.MOV.U32 R22, RZ, RZ, R43 ;  /* 0x000000ffff167224 */ /* 0x000fc800078e002b */
[----:B------:R-:W-:Y:S05]  /*2730*/  RET.REL.NODEC R22 `(_Z24particleParticleForces_kP10stParticleS0_di) ;  /* 0xffffffd816307950 */ /* 0x000fea0003c3ffff */
.L_x_43:
        /* <DEDUP_REMOVED lines=12> */
.L_x_45:


//--------------------- .nv.shared._Z34particleParticleVelocityPosition_kP10stParticled --------------------------
	.section	.nv.shared._Z34particleParticleVelocityPosition_kP10stParticled,"aw",@nobits
	.sectionflags	@""
	.align	16
	.zero		1024


//--------------------- .nv.shared.reserved.0     --------------------------
	.section	.nv.shared.reserved.0,"aw",@nobits
	.weak		__nv_reservedSMEM_offset_0_alias
	.size		__nv_reservedSMEM_offset_0_alias, 0, 64
	.other		__nv_reservedSMEM_offset_0_alias,@"STO_CUDA_RESERVED_SHARED STV_DEFAULT"
__nv_reservedSMEM_offset_0_alias:
	.zero		0
	.zero		64


//--------------------- .nv.shared._Z24particleParticleForces_kP10stParticleS0_di --------------------------
	.section	.nv.shared._Z24particleParticleForces_kP10stParticleS0_di,"aw",@nobits
	.sectionflags	@""
	.align	16
	.zero		1024


//--------------------- .nv.constant0._Z34particleParticleVelocityPosition_kP10stParticled --------------------------
	.section	.nv.constant0._Z34particleParticleVelocityPosition_kP10stParticled,"a",@progbits
	.sectionflags	@""
	.align	4
.nv.constant0._Z34particleParticleVelocityPosition_kP10stParticled:
	.zero		912


//--------------------- .nv.constant0._Z24particleParticleForces_kP10stParticleS0_di --------------------------
	.section	.nv.constant0._Z24particleParticleForces_kP10stParticleS0_di,"a",@progbits
	.sectionflags	@""
	.align	4
.nv.constant0._Z24particleParticleForces_kP10stParticleS0_di:
	.zero		924


//--------------------- SYMBOLS --------------------------

	.type		.nv.reservedSmem.offset0,@object
	.size		.nv.reservedSmem.offset0,0x4
	.type		.nv.reservedSmem.cap,@object
	.size		.nv.reservedSmem.cap,0x4
